def matmul_kernel(
    a_ptr,
    b_ptr,
    c_ptr,
    M,
    N,
    K,
    stride_am,
    stride_ak,
    stride_bk,
    stride_bn,
    stride_cm,
    stride_cn,
    BLOCK_M: tl.constexpr,
    BLOCK_N: tl.constexpr,
    BLOCK_K: tl.constexpr,
    GROUP_M: tl.constexpr,
):
    pid = tl.program_id(axis=0)
    num_pid_m = tl.cdiv(M, BLOCK_M)
    num_pid_n = tl.cdiv(N, BLOCK_N)
    num_pid_in_group = GROUP_M * num_pid_n
    group_id = pid // num_pid_in_group
    first_pid_m = group_id * GROUP_M
    group_size_m = min(num_pid_m - first_pid_m, GROUP_M)
    pid_m = first_pid_m + ((pid % num_pid_in_group) % group_size_m)
    pid_n = (pid % num_pid_in_group) // group_size_m

    offs_am = (pid_m * BLOCK_M + tl.arange(0, BLOCK_M)) % M
    offs_bn = (pid_n * BLOCK_N + tl.arange(0, BLOCK_N)) % N
    offs_k = tl.arange(0, BLOCK_K)
    a_ptrs = a_ptr + offs_am[:, None] * stride_am + offs_k[None, :] * stride_ak
    b_ptrs = b_ptr + offs_k[:, None] * stride_bk + offs_bn[None, :] * stride_bn

    acc = tl.zeros((BLOCK_M, BLOCK_N), dtype=tl.float32)
    for kk in range(0, tl.cdiv(K, BLOCK_K)):
        a = tl.load(a_ptrs, mask=offs_k[None, :] < K - kk * BLOCK_K, other=0.0)
        b = tl.load(b_ptrs, mask=offs_k[:, None] < K - kk * BLOCK_K, other=0.0)
        acc = tl.dot(a, b, acc)
        a_ptrs += BLOCK_K * stride_ak
        b_ptrs += BLOCK_K * stride_bk

    c = acc.to(c_ptr.dtype.element_ty)
    offs_cm = pid_m * BLOCK_M + tl.arange(0, BLOCK_M)
    offs_cn = pid_n * BLOCK_N + tl.arange(0, BLOCK_N)
    c_ptrs = c_ptr + offs_cm[:, None] * stride_cm + offs_cn[None, :] * stride_cn
    mask = (offs_cm[:, None] < M) & (offs_cn[None, :] < N)
    tl.store(c_ptrs, c, mask=mask)

# config = {"BLOCK_K": 32, "BLOCK_M": 64, "BLOCK_N": 512, "GROUP_M": 8, "arch": "sm_100", "dtype": "fp16", "num_ctas": 1, "num_stages": 3, "num_warps": 16}
# arch = sm_100


// ===== COMPILED SASS (sm_100a) =====

	.target	sm_100a

	.elftype	@"ET_EXEC"


//--------------------- .note.nv.tkinfo           --------------------------
	.section	.note.nv.tkinfo,"",@"SHT_NOTE"
	.sectionflags	@"SHF_NOTE_NV_TKINFO"
	.tkinfo
        /*0018*/ 	.word	0x00000081
        /*0030*/ 	.string	""
        /*0030*/ 	.string	"ptxas-blackwell"
        /*0030*/ 	.string	"Cuda compilation tools, release 12.9, V12.9.86"
        /*0030*/ 	.string	"Build cuda_12.9.r12.9/compiler.36037853_0"
        /*0030*/ 	.string	"-v  -suppress-debug-info  -lineinfo  -arch sm_100a "



//--------------------- .note.nv.cuver            --------------------------
	.section	.note.nv.cuver,"",@"SHT_NOTE"
	.sectionflags	@"SHF_NOTE_NV_CUVER"
        /*0018*/ 	.short	0x0001
        /*001a*/ 	.short	0x0064
        /*001c*/ 	.short	0x0001
        /*001e*/ 	.short	0x0000
        /*0020*/ 	.short	0x0001
        /*0022*/ 	.short	0x0000


//--------------------- .nv.info                  --------------------------
	.section	.nv.info,"",@"SHT_CUDA_INFO"
	.align	4


	//----- nvinfo : EIATTR_REGCOUNT
	.align		4
        /*0000*/ 	.byte	0x04, 0x2f
        /*0002*/ 	.short	(.L_1 - .L_0)
	.align		4
.L_0:
        /*0004*/ 	.word	index@(matmul_kernel)
        /*0008*/ 	.word	0x00000080


	//----- nvinfo : EIATTR_FRAME_SIZE
	.align		4
.L_1:
        /*000c*/ 	.byte	0x04, 0x11
        /*000e*/ 	.short	(.L_3 - .L_2)
	.align		4
.L_2:
        /*0010*/ 	.word	index@(matmul_kernel)
        /*0014*/ 	.word	0x00000148


	//----- nvinfo : EIATTR_MIN_STACK_SIZE
	.align		4
.L_3:
        /*0018*/ 	.byte	0x04, 0x12
        /*001a*/ 	.short	(.L_5 - .L_4)
	.align		4
.L_4:
        /*001c*/ 	.word	index@(matmul_kernel)
        /*0020*/ 	.word	0x00000148
.L_5:


//--------------------- .nv.info.matmul_kernel    --------------------------
	.section	.nv.info.matmul_kernel,"",@"SHT_CUDA_INFO"
	.sectionflags	@""
	.align	4


	//----- nvinfo : EIATTR_CUDA_API_VERSION
	.align		4
        /*0000*/ 	.byte	0x04, 0x37
        /*0002*/ 	.short	(.L_7 - .L_6)
.L_6:
        /*0004*/ 	.word	0x00000081


	//----- nvinfo : EIATTR_KPARAM_INFO
	.align		4
.L_7:
        /*0008*/ 	.byte	0x04, 0x17
        /*000a*/ 	.short	(.L_9 - .L_8)
.L_8:
        /*000c*/ 	.word	0x00000000
        /*0010*/ 	.short	0x000d
        /*0012*/ 	.short	0x0048
        /*0014*/ 	.byte	0x00, 0xf4, 0x21, 0x00


	//----- nvinfo : EIATTR_KPARAM_INFO
	.align		4
.L_9:
        /*0018*/ 	.byte	0x04, 0x17
        /*001a*/ 	.short	(.L_11 - .L_10)
.L_10:
        /*001c*/ 	.word	0x00000000
        /*0020*/ 	.short	0x000c
        /*0022*/ 	.short	0x0040
        /*0024*/ 	.byte	0x00, 0xf4, 0x21, 0x00


	//----- nvinfo : EIATTR_KPARAM_INFO
	.align		4
.L_11:
        /*0028*/ 	.byte	0x04, 0x17
        /*002a*/ 	.short	(.L_13 - .L_12)
.L_12:
        /*002c*/ 	.word	0x00000000
        /*0030*/ 	.short	0x000b
        /*0032*/ 	.short	0x0038
        /*0034*/ 	.byte	0x00, 0xf0, 0x11, 0x00


	//----- nvinfo : EIATTR_KPARAM_INFO
	.align		4
.L_13:
        /*0038*/ 	.byte	0x04, 0x17
        /*003a*/ 	.short	(.L_15 - .L_14)
.L_14:
        /*003c*/ 	.word	0x00000000
        /*0040*/ 	.short	0x000a
        /*0042*/ 	.short	0x0034
        /*0044*/ 	.byte	0x00, 0xf0, 0x11, 0x00


	//----- nvinfo : EIATTR_KPARAM_INFO
	.align		4
.L_15:
        /*0048*/ 	.byte	0x04, 0x17
        /*004a*/ 	.short	(.L_17 - .L_16)
.L_16:
        /*004c*/ 	.word	0x00000000
        /*0050*/ 	.short	0x0009
        /*0052*/ 	.short	0x0030
        /*0054*/ 	.byte	0x00, 0xf0, 0x11, 0x00


	//----- nvinfo : EIATTR_KPARAM_INFO
	.align		4
.L_17:
        /*0058*/ 	.byte	0x04, 0x17
        /*005a*/ 	.short	(.L_19 - .L_18)
.L_18:
        /*005c*/ 	.word	0x00000000
        /*0060*/ 	.short	0x0008
        /*0062*/ 	.short	0x002c
        /*0064*/ 	.byte	0x00, 0xf0, 0x11, 0x00


	//----- nvinfo : EIATTR_KPARAM_INFO
	.align		4
.L_19:
        /*0068*/ 	.byte	0x04, 0x17
        /*006a*/ 	.short	(.L_21 - .L_20)
.L_20:
        /*006c*/ 	.word	0x00000000
        /*0070*/ 	.short	0x0007
        /*0072*/ 	.short	0x0028
        /*0074*/ 	.byte	0x00, 0xf0, 0x11, 0x00


	//----- nvinfo : EIATTR_KPARAM_INFO
	.align		4
.L_21:
        /*0078*/ 	.byte	0x04, 0x17
        /*007a*/ 	.short	(.L_23 - .L_22)
.L_22:
        /*007c*/ 	.word	0x00000000
        /*0080*/ 	.short	0x0006
        /*0082*/ 	.short	0x0024
        /*0084*/ 	.byte	0x00, 0xf0, 0x11, 0x00


	//----- nvinfo : EIATTR_KPARAM_INFO
	.align		4
.L_23:
        /*0088*/ 	.byte	0x04, 0x17
        /*008a*/ 	.short	(.L_25 - .L_24)
.L_24:
        /*008c*/ 	.word	0x00000000
        /*0090*/ 	.short	0x0005
        /*0092*/ 	.short	0x0020
        /*0094*/ 	.byte	0x00, 0xf0, 0x11, 0x00


	//----- nvinfo : EIATTR_KPARAM_INFO
	.align		4
.L_25:
        /*0098*/ 	.byte	0x04, 0x17
        /*009a*/ 	.short	(.L_27 - .L_26)
.L_26:
        /*009c*/ 	.word	0x00000000
        /*00a0*/ 	.short	0x0004
        /*00a2*/ 	.short	0x001c
        /*00a4*/ 	.byte	0x00, 0xf0, 0x11, 0x00


	//----- nvinfo : EIATTR_KPARAM_INFO
	.align		4
.L_27:
        /*00a8*/ 	.byte	0x04, 0x17
        /*00aa*/ 	.short	(.L_29 - .L_28)
.L_28:
        /*00ac*/ 	.word	0x00000000
        /*00b0*/ 	.short	0x0003
        /*00b2*/ 	.short	0x0018
        /*00b4*/ 	.byte	0x00, 0xf0, 0x11, 0x00


	//----- nvinfo : EIATTR_KPARAM_INFO
	.align		4
.L_29:
        /*00b8*/ 	.byte	0x04, 0x17
        /*00ba*/ 	.short	(.L_31 - .L_30)
.L_30:
        /*00bc*/ 	.word	0x00000000
        /*00c0*/ 	.short	0x0002
        /*00c2*/ 	.short	0x0010
        /*00c4*/ 	.byte	0x00, 0xf4, 0x21, 0x00


	//----- nvinfo : EIATTR_KPARAM_INFO
	.align		4
.L_31:
        /*00c8*/ 	.byte	0x04, 0x17
        /*00ca*/ 	.short	(.L_33 - .L_32)
.L_32:
        /*00cc*/ 	.word	0x00000000
        /*00d0*/ 	.short	0x0001
        /*00d2*/ 	.short	0x0008
        /*00d4*/ 	.byte	0x00, 0xf4, 0x21, 0x00


	//----- nvinfo : EIATTR_KPARAM_INFO
	.align		4
.L_33:
        /*00d8*/ 	.byte	0x04, 0x17
        /*00da*/ 	.short	(.L_35 - .L_34)
.L_34:
        /*00dc*/ 	.word	0x00000000
        /*00e0*/ 	.short	0x0000
        /*00e2*/ 	.short	0x0000
        /*00e4*/ 	.byte	0x00, 0xf4, 0x21, 0x00


	//----- nvinfo : EIATTR_SPARSE_MMA_MASK
	.align		4
.L_35:
        /*00e8*/ 	.byte	0x03, 0x50
        /*00ea*/ 	.short	0x0000


	//----- nvinfo : EIATTR_MAXREG_COUNT
	.align		4
        /*00ec*/ 	.byte	0x03, 0x1b
        /*00ee*/ 	.short	0x0080


	//----- nvinfo : EIATTR_NUM_BARRIERS
	.align		4
        /*00f0*/ 	.byte	0x02, 0x4c
        /*00f2*/ 	.byte	0x01
	.zero		1


	//----- nvinfo : EIATTR_ANNOTATIONS
	.align		4
        /*00f4*/ 	.byte	0x04, 0x55
        /*00f6*/ 	.short	(.L_37 - .L_36)


	//   ....[0]....
.L_36:
        /*00f8*/ 	.word	0x00000001
        /*00fc*/ 	.byte	0x70, 0x05, 0x00, 0x00, 0x01, 0x00, 0x00, 0x00, 0x90, 0x05, 0x00, 0x00, 0x01, 0x00, 0x00, 0x00
        /* <DEDUP_REMOVED lines=70> */
        /*056c*/ 	.byte	0x30, 0x4e, 0x00, 0x00


	//----- nvinfo : EIATTR_VRC_CTA_INIT_COUNT
	.align		4
.L_37:
        /*0570*/ 	.byte	0x02, 0x4a
	.zero		1
	.zero		1


	//----- nvinfo : EIATTR_EXIT_INSTR_OFFSETS
	.align		4
        /*0574*/ 	.byte	0x04, 0x1c
        /*0576*/ 	.short	(.L_39 - .L_38)


	//   ....[0]....
.L_38:
        /*0578*/ 	.word	0x00006b80


	//   ....[1]....
        /*057c*/ 	.word	0x00006bb0


	//----- nvinfo : EIATTR_REQNTID
	.align		4
.L_39:
        /*0580*/ 	.byte	0x04, 0x10
        /*0582*/ 	.short	(.L_41 - .L_40)
.L_40:
        /*0584*/ 	.word	0x00000200
        /*0588*/ 	.word	0x00000001
        /*058c*/ 	.word	0x00000001


	//----- nvinfo : EIATTR_CBANK_PARAM_SIZE
	.align		4
.L_41:
        /*0590*/ 	.byte	0x03, 0x19
        /*0592*/ 	.short	0x0050


	//----- nvinfo : EIATTR_PARAM_CBANK
	.align		4
        /*0594*/ 	.byte	0x04, 0x0a
        /*0596*/ 	.short	(.L_43 - .L_42)
	.align		4
.L_42:
        /*0598*/ 	.word	index@(.nv.constant0.matmul_kernel)
        /*059c*/ 	.short	0x0380
        /*059e*/ 	.short	0x0050


	//----- nvinfo : EIATTR_SW_WAR
	.align		4
.L_43:
        /*05a0*/ 	.byte	0x04, 0x36
        /*05a2*/ 	.short	(.L_45 - .L_44)
.L_44:
        /*05a4*/ 	.word	0x00000008
.L_45:


//--------------------- .nv.compat                --------------------------
	.section	.nv.compat,"",@"SHT_CUDA_COMPAT_INFO"
	.align	4
        /*0000*/ 	.byte	0x02, 0x02, 0x01, 0x00, 0x02, 0x05, 0x05, 0x00, 0x02, 0x03, 0x00, 0x00, 0x02, 0x06, 0x01, 0x00


//--------------------- .nv.callgraph             --------------------------
	.section	.nv.callgraph,"",@"SHT_CUDA_CALLGRAPH"
	.align	4
	.sectionentsize	8
	.align		4
        /*0000*/ 	.word	0x00000000
	.align		4
        /*0004*/ 	.word	0xffffffff
	.align		4
        /*0008*/ 	.word	0x00000000
	.align		4
        /*000c*/ 	.word	0xfffffffe
	.align		4
        /*0010*/ 	.word	0x00000000
	.align		4
        /*0014*/ 	.word	0xfffffffd
	.align		4
        /*0018*/ 	.word	0x00000000
	.align		4
        /*001c*/ 	.word	0xfffffffc


//--------------------- .text.matmul_kernel       --------------------------
	.section	.text.matmul_kernel,"ax",@progbits
	.align	128
        .global         matmul_kernel
        .type           matmul_kernel,@function
        .size           matmul_kernel,(.L_x_4 - matmul_kernel)
        .other          matmul_kernel,@"STO_CUDA_ENTRY STV_DEFAULT"
matmul_kernel:
.text.matmul_kernel:
[----:B------:R-:W0:Y:S08]  /*0000*/  LDC R1, c[0x0][0x37c] ;  /* 0x0000df00ff017b82 */ /* 0x000e300000000800 */
[----:B------:R-:W1:Y:S01]  /*0010*/  LDC.64 R26, c[0x0][0x398] ;  /* 0x0000e600ff1a7b82 */ /* 0x000e620000000a00 */
[----:B------:R-:W2:Y:S01]  /*0020*/  S2R R5, SR_CTAID.X ;  /* 0x0000000000057919 */ /* 0x000ea20000002500 */
[----:B------:R-:W3:Y:S01]  /*0030*/  LDCU UR4, c[0x0][0x3a0] ;  /* 0x00007400ff0477ac */ /* 0x000ee20008000800 */
[----:B0-----:R-:W-:Y:S01]  /*0040*/  VIADD R1, R1, 0xfffffeb8 ;  /* 0xfffffeb801017836 */ /* 0x001fe20000000000 */
[----:B------:R-:W0:Y:S01]  /*0050*/  S2R R15, SR_TID.X ;  /* 0x00000000000f7919 */ /* 0x000e220000002100 */
[----:B------:R-:W-:Y:S01]  /*0060*/  UMOV UR5, 0x400 ;  /* 0x0000040000057882 */ /* 0x000fe20000000000 */
[----:B------:R-:W4:Y:S02]  /*0070*/  LDCU.64 UR8, c[0x0][0x358] ;  /* 0x00006b00ff0877ac */ /* 0x000f240008000a00 */
[----:B------:R-:W5:Y:S01]  /*0080*/  S2UR UR6, SR_CgaCtaId ;  /* 0x00000000000679c3 */ /* 0x000f620000008800 */
[----:B------:R-:W0:Y:S01]  /*0090*/  LDCU UR7, c[0x0][0x3a0] ;  /* 0x00007400ff0777ac */ /* 0x000e220008000800 */
[----:B---3--:R-:W-:Y:S01]  /*00a0*/  UIADD3 UR4, UPT, UPT, UR4, 0x1f, URZ ;  /* 0x0000001f04047890 */ /* 0x008fe2000fffe0ff */
[----:B-1----:R-:W-:-:S03]  /*00b0*/  VIADD R0, R27, 0x1ff ;  /* 0x000001ff1b007836 */ /* 0x002fc60000000000 */
[----:B------:R-:W-:Y:S02]  /*00c0*/  UISETP.GT.AND UP0, UPT, UR4, 0x1f, UPT ;  /* 0x0000001f0400788c */ /* 0x000fe4000bf04270 */
[----:B------:R-:W-:Y:S01]  /*00d0*/  SHF.R.S32.HI R3, RZ, 0x1f, R0 ;  /* 0x0000001fff037819 */ /* 0x000fe20000011400 */
[----:B-----5:R-:W-:-:S03]  /*00e0*/  ULEA UR5, UR6, UR5, 0x18 ;  /* 0x0000000506057291 */ /* 0x020fc6000f8ec0ff */
[----:B------:R-:W-:Y:S02]  /*00f0*/  LEA.HI R3, R3, R0, RZ, 0x9 ;  /* 0x0000000003037211 */ /* 0x000fe400078f48ff */
[----:B--2---:R-:W-:Y:S02]  /*0100*/  IABS R8, R5 ;  /* 0x0000000500087213 */ /* 0x004fe40000000000 */
[----:B------:R-:W-:-:S05]  /*0110*/  SHF.R.S32.HI R3, RZ, 0x9, R3 ;  /* 0x00000009ff037819 */ /* 0x000fca0000011403 */
[----:B------:R-:W-:-:S05]  /*0120*/  IMAD.SHL.U32 R4, R3, 0x8, RZ ;  /* 0x0000000803047824 */ /* 0x000fca00078e00ff */
[-C--:B------:R-:W-:Y:S02]  /*0130*/  IABS R7, R4.reuse ;  /* 0x0000000400077213 */ /* 0x080fe40000000000 */
[----:B------:R-:W-:Y:S02]  /*0140*/  IABS R10, R4 ;  /* 0x00000004000a7213 */ /* 0x000fe40000000000 */
[----:B------:R-:W1:Y:S08]  /*0150*/  I2F.RP R0, R7 ;  /* 0x0000000700007306 */ /* 0x000e700000209400 */
[----:B-1----:R-:W1:Y:S02]  /*0160*/  MUFU.RCP R0, R0 ;  /* 0x0000000000007308 */ /* 0x002e640000001000 */
[----:B-1----:R-:W-:-:S02]  /*0170*/  VIADD R2, R0, 0xffffffe ;  /* 0x0ffffffe00027836 */ /* 0x002fc40000000000 */
[----:B------:R-:W-:-:S04]  /*0180*/  IMAD.MOV R0, RZ, RZ, -R10 ;  /* 0x000000ffff007224 */ /* 0x000fc800078e0a0a */
[----:B------:R1:W2:Y:S02]  /*0190*/  F2I.FTZ.U32.TRUNC.NTZ R3, R2 ;  /* 0x0000000200037305 */ /* 0x0002a4000021f000 */
[----:B-1----:R-:W-:Y:S02]  /*01a0*/  IMAD.MOV.U32 R2, RZ, RZ, RZ ;  /* 0x000000ffff027224 */ /* 0x002fe400078e00ff */
[----:B--2---:R-:W-:-:S04]  /*01b0*/  IMAD.MOV R6, RZ, RZ, -R3 ;  /* 0x000000ffff067224 */ /* 0x004fc800078e0a03 */
[----:B------:R-:W-:Y:S02]  /*01c0*/  IMAD R9, R6, R7, RZ ;  /* 0x0000000706097224 */ /* 0x000fe400078e02ff */
[----:B------:R-:W-:Y:S02]  /*01d0*/  IMAD.MOV.U32 R6, RZ, RZ, R8 ;  /* 0x000000ffff067224 */ /* 0x000fe400078e0008 */
[----:B------:R-:W-:-:S06]  /*01e0*/  IMAD.HI.U32 R3, R3, R9, R2 ;  /* 0x0000000903037227 */ /* 0x000fcc00078e0002 */
[----:B------:R-:W-:-:S04]  /*01f0*/  IMAD.HI.U32 R3, R3, R6, RZ ;  /* 0x0000000603037227 */ /* 0x000fc800078e00ff */
[----:B------:R-:W-:-:S05]  /*0200*/  IMAD R0, R3, R0, R6 ;  /* 0x0000000003007224 */ /* 0x000fca00078e0206 */
[----:B------:R-:W-:-:S13]  /*0210*/  ISETP.GT.U32.AND P1, PT, R7, R0, PT ;  /* 0x000000000700720c */ /* 0x000fda0003f24070 */
[----:B------:R-:W-:Y:S02]  /*0220*/  @!P1 IMAD.IADD R0, R0, 0x1, -R7 ;  /* 0x0000000100009824 */ /* 0x000fe400078e0a07 */
[----:B------:R-:W-:Y:S01]  /*0230*/  @!P1 VIADD R3, R3, 0x1 ;  /* 0x0000000103039836 */ /* 0x000fe20000000000 */
[----:B------:R-:W-:Y:S02]  /*0240*/  ISETP.NE.AND P1, PT, R4, RZ, PT ;  /* 0x000000ff0400720c */ /* 0x000fe40003f25270 */
[----:B------:R-:W-:Y:S02]  /*0250*/  ISETP.GE.U32.AND P0, PT, R0, R7, PT ;  /* 0x000000070000720c */ /* 0x000fe40003f06070 */
[----:B------:R-:W-:-:S04]  /*0260*/  LOP3.LUT R0, R5, R4, RZ, 0x3c, !PT ;  /* 0x0000000405007212 */ /* 0x000fc800078e3cff */
[----:B------:R-:W-:Y:S01]  /*0270*/  ISETP.GE.AND P2, PT, R0, RZ, PT ;  /* 0x000000ff0000720c */ /* 0x000fe20003f46270 */
[----:B------:R-:W-:-:S06]  /*0280*/  VIADD R0, R26, 0x3f ;  /* 0x0000003f1a007836 */ /* 0x000fcc0000000000 */
[----:B------:R-:W-:-:S04]  /*0290*/  @P0 VIADD R3, R3, 0x1 ;  /* 0x0000000103030836 */ /* 0x000fc80000000000 */
[----:B------:R-:W-:Y:S01]  /*02a0*/  IMAD.MOV.U32 R2, RZ, RZ, R3 ;  /* 0x000000ffff027224 */ /* 0x000fe200078e0003 */
[----:B------:R-:W-:-:S03]  /*02b0*/  SHF.R.S32.HI R3, RZ, 0x1f, R0 ;  /* 0x0000001fff037819 */ /* 0x000fc60000011400 */
[----:B------:R-:W-:Y:S01]  /*02c0*/  @!P2 IMAD.MOV R2, RZ, RZ, -R2 ;  /* 0x000000ffff02a224 */ /* 0x000fe200078e0a02 */
[----:B------:R-:W-:Y:S02]  /*02d0*/  @!P1 LOP3.LUT R2, RZ, R4, RZ, 0x33, !PT ;  /* 0x00000004ff029212 */ /* 0x000fe400078e33ff */
[----:B------:R-:W-:-:S03]  /*02e0*/  LEA.HI R3, R3, R0, RZ, 0x6 ;  /* 0x0000000003037211 */ /* 0x000fc600078f30ff */
[----:B------:R-:W-:Y:S02]  /*02f0*/  IMAD.SHL.U32 R6, R2, 0x8, RZ ;  /* 0x0000000802067824 */ /* 0x000fe400078e00ff */
[----:B------:R-:W-:-:S03]  /*0300*/  IMAD.MOV R2, RZ, RZ, -R2 ;  /* 0x000000ffff027224 */ /* 0x000fc600078e0a02 */
[----:B------:R-:W-:Y:S01]  /*0310*/  LEA.HI.SX32 R3, R3, -R6, 0x1a ;  /* 0x8000000603037211 */ /* 0x000fe200078fd2ff */
[----:B------:R-:W-:-:S03]  /*0320*/  IMAD R4, R4, R2, R5 ;  /* 0x0000000204047224 */ /* 0x000fc600078e0205 */
[----:B------:R-:W-:Y:S02]  /*0330*/  VIMNMX R11, PT, PT, R3, 0x8, PT ;  /* 0x00000008030b7848 */ /* 0x000fe40003fe0100 */
[----:B------:R-:W-:Y:S02]  /*0340*/  IABS R9, R4 ;  /* 0x0000000400097213 */ /* 0x000fe40000000000 */
[----:B------:R-:W-:-:S04]  /*0350*/  IABS R7, R11 ;  /* 0x0000000b00077213 */ /* 0x000fc80000000000 */
[----:B------:R-:W1:Y:S08]  /*0360*/  I2F.RP R0, R7 ;  /* 0x0000000700007306 */ /* 0x000e700000209400 */
[----:B-1----:R-:W1:Y:S02]  /*0370*/  MUFU.RCP R0, R0 ;  /* 0x0000000000007308 */ /* 0x002e640000001000 */
[----:B-1----:R-:W-:-:S06]  /*0380*/  VIADD R3, R0, 0xffffffe ;  /* 0x0ffffffe00037836 */ /* 0x002fcc0000000000 */
[----:B------:R-:W1:Y:S02]  /*0390*/  F2I.FTZ.U32.TRUNC.NTZ R3, R3 ;  /* 0x0000000300037305 */ /* 0x000e64000021f000 */
[----:B-1----:R-:W-:-:S04]  /*03a0*/  IMAD.MOV R8, RZ, RZ, -R3 ;  /* 0x000000ffff087224 */ /* 0x002fc800078e0a03 */
[----:B------:R-:W-:Y:S01]  /*03b0*/  IMAD.MOV.U32 R2, RZ, RZ, R8 ;  /* 0x000000ffff027224 */ /* 0x000fe200078e0008 */
[----:B------:R-:W-:-:S03]  /*03c0*/  IABS R8, R11 ;  /* 0x0000000b00087213 */ /* 0x000fc60000000000 */
[----:B------:R-:W-:Y:S02]  /*03d0*/  IMAD R5, R2, R7, RZ ;  /* 0x0000000702057224 */ /* 0x000fe400078e02ff */
[----:B------:R-:W-:Y:S02]  /*03e0*/  IMAD.MOV.U32 R2, RZ, RZ, RZ ;  /* 0x000000ffff027224 */ /* 0x000fe400078e00ff */
[----:B------:R-:W-:Y:S02]  /*03f0*/  IMAD.MOV R0, RZ, RZ, -R8 ;  /* 0x000000ffff007224 */ /* 0x000fe400078e0a08 */
[----:B------:R-:W-:Y:S01]  /*0400*/  IMAD.HI.U32 R2, R3, R5, R2 ;  /* 0x0000000503027227 */ /* 0x000fe200078e0002 */
[----:B0-----:R-:W-:-:S05]  /*0410*/  LOP3.LUT R3, R15, 0x3f, RZ, 0xc0, !PT ;  /* 0x0000003f0f037812 */ /* 0x001fca00078ec0ff */
        /* <DEDUP_REMOVED lines=8> */
[----:B------:R-:W-:-:S07]  /*04a0*/  ISETP.GE.AND P2, PT, R0, RZ, PT ;  /* 0x000000ff0000720c */ /* 0x000fce0003f46270 */
[----:B------:R-:W-:-:S06]  /*04b0*/  @P0 VIADD R2, R2, 0x1 ;  /* 0x0000000102020836 */ /* 0x000fcc0000000000 */
[----:B------:R-:W-:Y:S01]  /*04c0*/  @!P2 IMAD.MOV R2, RZ, RZ, -R2 ;  /* 0x000000ffff02a224 */ /* 0x000fe200078e0a02 */
[----:B------:R-:W-:-:S05]  /*04d0*/  @!P1 LOP3.LUT R2, RZ, R11, RZ, 0x33, !PT ;  /* 0x0000000bff029212 */ /* 0x000fca00078e33ff */
[----:B------:R-:W-:Y:S02]  /*04e0*/  IMAD.MOV R0, RZ, RZ, -R2 ;  /* 0x000000ffff007224 */ /* 0x000fe400078e0a02 */
[----:B------:R-:W-:Y:S02]  /*04f0*/  IMAD.SHL.U32 R19, R2, 0x200, RZ ;  /* 0x0000020002137824 */ /* 0x000fe400078e00ff */
[----:B------:R-:W-:Y:S01]  /*0500*/  IMAD R0, R11, R0, R4 ;  /* 0x000000000b007224 */ /* 0x000fe200078e0204 */
[----:B------:R-:W-:-:S03]  /*0510*/  SHF.R.U32.HI R4, RZ, 0x6, R15 ;  /* 0x00000006ff047819 */ /* 0x000fc6000001160f */
[----:B------:R-:W-:Y:S01]  /*0520*/  IMAD.IADD R0, R6, 0x1, R0 ;  /* 0x0000000106007824 */ /* 0x000fe200078e0200 */
[----:B------:R-:W-:-:S03]  /*0530*/  SGXT.U32 R52, R4, 0x3 ;  /* 0x000000030434781a */ /* 0x000fc60000000000 */
[----:B------:R-:W-:Y:S01]  /*0540*/  IMAD R18, R0, 0x40, R3 ;  /* 0x0000004000127824 */ /* 0x000fe200078e0203 */
[C---:B------:R-:W-:Y:S02]  /*0550*/  LOP3.LUT R54, R52.reuse, 0x8, RZ, 0xfc, !PT ;  /* 0x0000000834367812 */ /* 0x040fe400078efcff */
[C---:B------:R-:W-:Y:S02]  /*0560*/  LOP3.LUT R56, R52.reuse, 0x10, RZ, 0xfc, !PT ;  /* 0x0000001034387812 */ /* 0x040fe400078efcff */
[----:B------:R0:W-:Y:S01]  /*0570*/  STL [R1+0x80], R18 ;  /* 0x0000801201007387 */ /* 0x0001e20000100800 */
[----:B------:R-:W-:-:S03]  /*0580*/  LOP3.LUT R62, R52, 0x18, RZ, 0xfc, !PT ;  /* 0x00000018343e7812 */ /* 0x000fc600078efcff */
[----:B------:R0:W-:Y:S01]  /*0590*/  STL [R1+0x14], R19 ;  /* 0x0000141301007387 */ /* 0x0001e20000100800 */
[----:B----4-:R-:W-:Y:S05]  /*05a0*/  BRA.U UP0, `(.L_x_0) ;  /* 0x0000000100547547 */ /* 0x010fea000b800000 */
[----:B------:R-:W-:Y:S01]  /*05b0*/  IMAD.SHL.U32 R2, R15, 0x8, RZ ;  /* 0x000000080f027824 */ /* 0x000fe200078e00ff */
[----:B------:R-:W-:Y:S02]  /*05c0*/  SHF.R.U32.HI R0, RZ, 0x2, R15 ;  /* 0x00000002ff007819 */ /* 0x000fe4000001160f */
[----:B------:R-:W-:Y:S02]  /*05d0*/  CS2R R40, SRZ ;  /* 0x0000000000287805 */ /* 0x000fe4000001ff00 */
[----:B------:R-:W-:Y:S02]  /*05e0*/  CS2R R16, SRZ ;  /* 0x0000000000107805 */ /* 0x000fe4000001ff00 */
[----:B------:R-:W-:Y:S01]  /*05f0*/  CS2R R24, SRZ ;  /* 0x0000000000187805 */ /* 0x000fe2000001ff00 */
[----:B------:R1:W-:Y:S01]  /*0600*/  STL [R1+0x84], R2 ;  /* 0x0000840201007387 */ /* 0x0003e20000100800 */
[----:B------:R-:W-:Y:S02]  /*0610*/  CS2R R14, SRZ ;  /* 0x00000000000e7805 */ /* 0x000fe4000001ff00 */
[----:B------:R-:W-:-:S02]  /*0620*/  CS2R R60, SRZ ;  /* 0x00000000003c7805 */ /* 0x000fc4000001ff00 */
[----:B------:R-:W-:Y:S01]  /*0630*/  CS2R R12, SRZ ;  /* 0x00000000000c7805 */ /* 0x000fe2000001ff00 */
[----:B------:R2:W-:Y:S01]  /*0640*/  STL [R1+0x88], R0 ;  /* 0x0000880001007387 */ /* 0x0005e20000100800 */
[----:B------:R-:W-:Y:S02]  /*0650*/  CS2R R72, SRZ ;  /* 0x0000000000487805 */ /* 0x000fe4000001ff00 */
[----:B------:R-:W-:Y:S02]  /*0660*/  CS2R R10, SRZ ;  /* 0x00000000000a7805 */ /* 0x000fe4000001ff00 */
[----:B------:R-:W-:Y:S02]  /*0670*/  CS2R R42, SRZ ;  /* 0x00000000002a7805 */ /* 0x000fe4000001ff00 */
[----:B------:R-:W-:Y:S02]  /*0680*/  CS2R R8, SRZ ;  /* 0x0000000000087805 */ /* 0x000fe4000001ff00 */
[----:B------:R-:W-:-:S02]  /*0690*/  CS2R R26, SRZ ;  /* 0x00000000001a7805 */ /* 0x000fc4000001ff00 */
[----:B------:R-:W-:Y:S02]  /*06a0*/  CS2R R6, SRZ ;  /* 0x0000000000067805 */ /* 0x000fe4000001ff00 */
[----:B------:R-:W-:Y:S02]  /*06b0*/  CS2R R58, SRZ ;  /* 0x00000000003a7805 */ /* 0x000fe4000001ff00 */
[----:B------:R-:W-:Y:S02]  /*06c0*/  CS2R R4, SRZ ;  /* 0x0000000000047805 */ /* 0x000fe4000001ff00 */
[----:B------:R-:W-:Y:S02]  /*06d0*/  CS2R R74, SRZ ;  /* 0x00000000004a7805 */ /* 0x000fe4000001ff00 */
[----:B-1----:R-:W-:Y:S01]  /*06e0*/  CS2R R2, SRZ ;  /* 0x0000000000027805 */ /* 0x002fe2000001ff00 */
[----:B--2---:R-:W-:Y:S06]  /*06f0*/  BRA `(.L_x_1) ;  /* 0x0000004400a87947 */ /* 0x004fec0003800000 */
.L_x_0:
[----:B------:R-:W-:Y:S01]  /*0700*/  IABS R12, R26 ;  /* 0x0000001a000c7213 */ /* 0x000fe20000000000 */
[----:B------:R-:W-:Y:S01]  /*0710*/  IMAD.MOV.U32 R2, RZ, RZ, RZ ;  /* 0x000000ffff027224 */ /* 0x000fe200078e00ff */
[----:B------:R-:W-:Y:S01]  /*0720*/  IABS R0, R27 ;  /* 0x0000001b00007213 */ /* 0x000fe20000000000 */
[----:B------:R-:W-:Y:S01]  /*0730*/  IMAD.SHL.U32 R58, R15, 0x8, RZ ;  /* 0x000000080f3a7824 */ /* 0x000fe200078e00ff */
[----:B------:R-:W1:Y:S01]  /*0740*/  I2F.RP R5, R12 ;  /* 0x0000000c00057306 */ /* 0x000e620000209400 */
[----:B------:R-:W-:Y:S01]  /*0750*/  IABS R11, R18 ;  /* 0x00000012000b7213 */ /* 0x000fe20000000000 */
[----:B------:R-:W2:Y:S01]  /*0760*/  LDCU.128 UR12, c[0x0][0x380] ;  /* 0x00007000ff0c77ac */ /* 0x000ea20008000c00 */
[----:B------:R-:W-:Y:S01]  /*0770*/  ISETP.GE.AND P5, PT, R18, RZ, PT ;  /* 0x000000ff1200720c */ /* 0x000fe20003fa6270 */
[----:B------:R-:W-:Y:S01]  /*0780*/  STL [R1+0x84], R58 ;  /* 0x0000843a01007387 */ /* 0x000fe20000100800 */
[----:B------:R-:W-:Y:S01]  /*0790*/  ISETP.NE.AND P3, PT, R26, RZ, PT ;  /* 0x000000ff1a00720c */ /* 0x000fe20003f65270 */
[----:B------:R-:W3:Y:S01]  /*07a0*/  LDCU UR10, c[0x0][0x3b0] ;  /* 0x00007600ff0a77ac */ /* 0x000ee20008000800 */
[----:B------:R-:W-:Y:S01]  /*07b0*/  CS2R R64, SRZ ;  /* 0x0000000000407805 */ /* 0x000fe2000001ff00 */
[----:B------:R-:W4:Y:S01]  /*07c0*/  I2F.RP R4, R0 ;  /* 0x0000000000047306 */ /* 0x000f220000209400 */
[----:B------:R-:W-:Y:S01]  /*07d0*/  CS2R R66, SRZ ;  /* 0x0000000000427805 */ /* 0x000fe2000001ff00 */
[----:B------:R-:W-:Y:S01]  /*07e0*/  USHF.R.S32.HI UR6, URZ, 0x1f, UR4 ;  /* 0x0000001fff067899 */ /* 0x000fe20008011404 */
[----:B------:R-:W-:-:S02]  /*07f0*/  CS2R R68, SRZ ;  /* 0x0000000000447805 */ /* 0x000fc4000001ff00 */
[----:B------:R-:W-:Y:S02]  /*0800*/  CS2R R70, SRZ ;  /* 0x0000000000467805 */ /* 0x000fe4000001ff00 */
[----:B------:R-:W-:Y:S01]  /*0810*/  CS2R R72, SRZ ;  /* 0x0000000000487805 */ /* 0x000fe2000001ff00 */
[----:B------:R-:W-:Y:S01]  /*0820*/  ULEA.HI UR6, UR6, UR4, URZ, 0x5 ;  /* 0x0000000406067291 */ /* 0x000fe2000f8f28ff */
[----:B------:R-:W-:Y:S01]  /*0830*/  CS2R R74, SRZ ;  /* 0x00000000004a7805 */ /* 0x000fe2000001ff00 */
[----:B-1----:R-:W1:Y:S01]  /*0840*/  MUFU.RCP R5, R5 ;  /* 0x0000000500057308 */ /* 0x002e620000001000 */
[----:B------:R-:W-:Y:S02]  /*0850*/  CS2R R76, SRZ ;  /* 0x00000000004c7805 */ /* 0x000fe4000001ff00 */
[----:B------:R-:W-:Y:S02]  /*0860*/  CS2R R78, SRZ ;  /* 0x00000000004e7805 */ /* 0x000fe4000001ff00 */
[----:B------:R-:W-:-:S02]  /*0870*/  CS2R R80, SRZ ;  /* 0x0000000000507805 */ /* 0x000fc4000001ff00 */
[----:B------:R-:W-:Y:S02]  /*0880*/  CS2R R82, SRZ ;  /* 0x0000000000527805 */ /* 0x000fe4000001ff00 */
[----:B------:R-:W-:Y:S02]  /*0890*/  CS2R R84, SRZ ;  /* 0x0000000000547805 */ /* 0x000fe4000001ff00 */
[----:B------:R-:W-:Y:S01]  /*08a0*/  CS2R R86, SRZ ;  /* 0x0000000000567805 */ /* 0x000fe2000001ff00 */
[----:B------:R-:W-:Y:S01]  /*08b0*/  USHF.R.S32.HI UR6, URZ, 0x5, UR6 ;  /* 0x00000005ff067899 */ /* 0x000fe20008011406 */
[----:B----4-:R-:W-:Y:S01]  /*08c0*/  MUFU.RCP R4, R4 ;  /* 0x0000000400047308 */ /* 0x010fe20000001000 */
[----:B-1----:R-:W-:-:S07]  /*08d0*/  VIADD R6, R5, 0xffffffe ;  /* 0x0ffffffe05067836 */ /* 0x002fce0000000000 */
[----:B------:R1:W4:Y:S02]  /*08e0*/  F2I.FTZ.U32.TRUNC.NTZ R3, R6 ;  /* 0x0000000600037305 */ /* 0x000324000021f000 */
[----:B-1----:R-:W-:-:S04]  /*08f0*/  LOP3.LUT R6, R15, 0x7, RZ, 0xc0, !PT ;  /* 0x000000070f067812 */ /* 0x002fc800078ec0ff */
[----:B------:R-:W-:Y:S01]  /*0900*/  LEA R8, R6, UR5, 0x6 ;  /* 0x0000000506087c11 */ /* 0x000fe2000f8e30ff */
[----:B----4-:R-:W-:-:S04]  /*0910*/  IMAD.MOV R7, RZ, RZ, -R3 ;  /* 0x000000ffff077224 */ /* 0x010fc800078e0a03 */
[----:B------:R-:W-:-:S04]  /*0920*/  IMAD R7, R7, R12, RZ ;  /* 0x0000000c07077224 */ /* 0x000fc800078e02ff */
[----:B------:R-:W-:-:S04]  /*0930*/  IMAD.HI.U32 R5, R3, R7, R2 ;  /* 0x0000000703057227 */ /* 0x000fc800078e0002 */
[----:B------:R-:W-:Y:S01]  /*0940*/  VIADD R2, R4, 0xffffffe ;  /* 0x0ffffffe04027836 */ /* 0x000fe20000000000 */
[----:B------:R-:W-:Y:S01]  /*0950*/  SHF.R.U32.HI R4, RZ, 0x5, R15 ;  /* 0x00000005ff047819 */ /* 0x000fe2000001160f */
[----:B------:R-:W-:Y:S02]  /*0960*/  IMAD.HI.U32 R5, R5, R11, RZ ;  /* 0x0000000b05057227 */ /* 0x000fe400078e00ff */
[----:B------:R1:W4:Y:S01]  /*0970*/  F2I.FTZ.U32.TRUNC.NTZ R3, R2 ;  /* 0x0000000200037305 */ /* 0x000322000021f000 */
[----:B------:R-:W-:Y:S01]  /*0980*/  SGXT.U32 R4, R4, 0x4 ;  /* 0x000000040404781a */ /* 0x000fe20000000000 */
[----:B------:R-:W-:-:S03]  /*0990*/  IMAD.MOV R5, RZ, RZ, -R5 ;  /* 0x000000ffff057224 */ /* 0x000fc600078e0a05 */
[----:B------:R-:W-:Y:S01]  /*09a0*/  LOP3.LUT R4, R19, R4, RZ, 0xfc, !PT ;  /* 0x0000000413047212 */ /* 0x000fe200078efcff */
[----:B------:R-:W-:Y:S02]  /*09b0*/  IMAD R11, R12, R5, R11 ;  /* 0x000000050c0b7224 */ /* 0x000fe400078e020b */
[----:B-1----:R-:W-:Y:S01]  /*09c0*/  IMAD.MOV.U32 R2, RZ, RZ, RZ ;  /* 0x000000ffff027224 */ /* 0x002fe200078e00ff */
[----:B------:R-:W-:Y:S02]  /*09d0*/  LOP3.LUT R7, R4, 0x1f0, RZ, 0xfc, !PT ;  /* 0x000001f004077812 */ /* 0x000fe400078efcff */
[----:B------:R-:W-:Y:S02]  /*09e0*/  ISETP.GT.U32.AND P0, PT, R12, R11, PT ;  /* 0x0000000b0c00720c */ /* 0x000fe40003f04070 */
[----:B------:R-:W-:Y:S01]  /*09f0*/  IABS R9, R7 ;  /* 0x0000000700097213 */ /* 0x000fe20000000000 */
[----:B----4-:R-:W-:Y:S01]  /*0a00*/  IMAD.MOV R5, RZ, RZ, -R3 ;  /* 0x000000ffff057224 */ /* 0x010fe200078e0a03 */
[----:B------:R-:W-:-:S02]  /*0a10*/  ISETP.GE.AND P2, PT, R7, RZ, PT ;  /* 0x000000ff0700720c */ /* 0x000fc40003f46270 */
[C---:B------:R-:W-:Y:S01]  /*0a20*/  LOP3.LUT R20, R4.reuse, 0x1c0, RZ, 0xfc, !PT ;  /* 0x000001c004147812 */ /* 0x040fe200078efcff */
[----:B------:R-:W-:Y:S01]  /*0a30*/  IMAD R5, R5, R0, RZ ;  /* 0x0000000005057224 */ /* 0x000fe200078e02ff */
[C---:B------:R-:W-:Y:S02]  /*0a40*/  LOP3.LUT R21, R4.reuse, 0x1b0, RZ, 0xfc, !PT ;  /* 0x000001b004157812 */ /* 0x040fe400078efcff */
[----:B------:R-:W-:Y:S01]  /*0a50*/  IABS R14, R20 ;  /* 0x00000014000e7213 */ /* 0x000fe20000000000 */
[----:B------:R-:W-:Y:S01]  /*0a60*/  IMAD.HI.U32 R3, R3, R5, R2 ;  /* 0x0000000503037227 */ /* 0x000fe200078e0002 */
[----:B------:R-:W-:Y:S02]  /*0a70*/  LOP3.LUT R5, R15, 0x1e0, RZ, 0xc0, !PT ;  /* 0x000001e00f057812 */ /* 0x000fe400078ec0ff */
[----:B------:R-:W-:Y:S01]  /*0a80*/  IABS R16, R21 ;  /* 0x0000001500107213 */ /* 0x000fe20000000000 */
[----:B------:R-:W-:Y:S01]  /*0a90*/  @!P0 IMAD.IADD R11, R11, 0x1, -R12 ;  /* 0x000000010b0b8824 */ /* 0x000fe200078e0a0c */
[C---:B------:R-:W-:Y:S01]  /*0aa0*/  LOP3.LUT R23, R4.reuse, 0x190, RZ, 0xfc, !PT ;  /* 0x0000019004177812 */ /* 0x040fe200078efcff */
[----:B------:R-:W-:Y:S01]  /*0ab0*/  IMAD.HI.U32 R2, R3, R9, RZ ;  /* 0x0000000903027227 */ /* 0x000fe200078e00ff */
[----:B------:R-:W-:-:S02]  /*0ac0*/  LOP3.LUT R22, R4, 0x1a0, RZ, 0xfc, !PT ;  /* 0x000001a004167812 */ /* 0x000fc400078efcff */
[----:B------:R-:W-:Y:S01]  /*0ad0*/  ISETP.GT.U32.AND P0, PT, R12, R11, PT ;  /* 0x0000000b0c00720c */ /* 0x000fe20003f04070 */
[----:B------:R-:W-:Y:S01]  /*0ae0*/  IMAD.MOV R10, RZ, RZ, -R2 ;  /* 0x000000ffff0a7224 */ /* 0x000fe200078e0a02 */
[C---:B------:R-:W-:Y:S01]  /*0af0*/  LOP3.LUT R2, R4.reuse, 0x1e0, RZ, 0xfc, !PT ;  /* 0x000001e004027812 */ /* 0x040fe200078efcff */
[----:B------:R-:W-:Y:S01]  /*0b00*/  IMAD R5, R5, 0x10, R8 ;  /* 0x0000001005057824 */ /* 0x000fe200078e0208 */
[----:B------:R-:W-:Y:S01]  /*0b10*/  LOP3.LUT R24, R4, 0x180, RZ, 0xfc, !PT ;  /* 0x0000018004187812 */ /* 0x000fe200078efcff */
[----:B------:R-:W-:Y:S01]  /*0b20*/  IMAD R9, R0, R10, R9 ;  /* 0x0000000a00097224 */ /* 0x000fe200078e0209 */
[----:B------:R-:W-:Y:S01]  /*0b30*/  IABS R7, R2 ;  /* 0x0000000200077213 */ /* 0x000fe20000000000 */
[C---:B------:R-:W-:Y:S01]  /*0b40*/  IMAD.HI.U32 R8, R3.reuse, R14, RZ ;  /* 0x0000000e03087227 */ /* 0x040fe200078e00ff */
[----:B------:R-:W-:Y:S02]  /*0b50*/  LOP3.LUT R25, R4, 0x170, RZ, 0xfc, !PT ;  /* 0x0000017004197812 */ /* 0x000fe400078efcff */
[----:B------:R-:W-:Y:S01]  /*0b60*/  ISETP.GT.U32.AND P1, PT, R0, R9, PT ;  /* 0x000000090000720c */ /* 0x000fe20003f24070 */
[----:B------:R-:W-:Y:S01]  /*0b70*/  IMAD.HI.U32 R10, R3, R16, RZ ;  /* 0x00000010030a7227 */ /* 0x000fe200078e00ff */
[----:B0-----:R-:W-:-:S02]  /*0b80*/  IABS R18, R24 ;  /* 0x0000001800127213 */ /* 0x001fc40000000000 */
[----:B------:R-:W-:Y:S01]  /*0b90*/  IABS R19, R25 ;  /* 0x0000001900137213 */ /* 0x000fe20000000000 */
[----:B------:R-:W-:Y:S01]  /*0ba0*/  @!P0 IMAD.IADD R11, R11, 0x1, -R12 ;  /* 0x000000010b0b8824 */ /* 0x000fe200078e0a0c */
[----:B------:R-:W-:Y:S01]  /*0bb0*/  ISETP.GE.AND P0, PT, R2, RZ, PT ;  /* 0x000000ff0200720c */ /* 0x000fe20003f06270 */
[----:B------:R-:W-:Y:S01]  /*0bc0*/  IMAD.MOV R17, RZ, RZ, -R10 ;  /* 0x000000ffff117224 */ /* 0x000fe200078e0a0a */
[C---:B------:R-:W-:Y:S02]  /*0bd0*/  LOP3.LUT R2, R4.reuse, 0x1d0, RZ, 0xfc, !PT ;  /* 0x000001d004027812 */ /* 0x040fe400078efcff */
[----:B------:R-:W-:Y:S02]  /*0be0*/  LOP3.LUT R28, R4, 0x150, RZ, 0xfc, !PT ;  /* 0x00000150041c7812 */ /* 0x000fe400078efcff */
[----:B------:R-:W-:Y:S01]  /*0bf0*/  ISETP.GE.AND P4, PT, R2, RZ, PT ;  /* 0x000000ff0200720c */ /* 0x000fe20003f86270 */
[----:B------:R-:W-:Y:S01]  /*0c00*/  @!P1 IMAD.IADD R9, R9, 0x1, -R0 ;  /* 0x0000000109099824 */ /* 0x000fe200078e0a00 */
[----:B------:R-:W-:Y:S01]  /*0c10*/  IABS R13, R2 ;  /* 0x00000002000d7213 */ /* 0x000fe20000000000 */
[----:B------:R-:W-:Y:S01]  /*0c20*/  IMAD.HI.U32 R2, R3, R7, RZ ;  /* 0x0000000703027227 */ /* 0x000fe200078e00ff */
[----:B------:R-:W-:-:S02]  /*0c30*/  LOP3.LUT R30, R4, 0xf0, RZ, 0xfc, !PT ;  /* 0x000000f0041e7812 */ /* 0x000fc400078efcff */
[C---:B------:R-:W-:Y:S01]  /*0c40*/  LOP3.LUT R32, R4.reuse, 0xd0, RZ, 0xfc, !PT ;  /* 0x000000d004207812 */ /* 0x040fe200078efcff */
[----:B------:R-:W-:Y:S01]  /*0c50*/  IMAD.MOV R12, RZ, RZ, -R2 ;  /* 0x000000ffff0c7224 */ /* 0x000fe200078e0a02 */
[----:B------:R-:W-:Y:S01]  /*0c60*/  IABS R29, R30 ;  /* 0x0000001e001d7213 */ /* 0x000fe20000000000 */
[----:B------:R-:W-:Y:S01]  /*0c70*/  IMAD.HI.U32 R2, R3, R13, RZ ;  /* 0x0000000d03027227 */ /* 0x000fe200078e00ff */
[----:B------:R-:W-:Y:S02]  /*0c80*/  LOP3.LUT R34, R4, 0xc0, RZ, 0xfc, !PT ;  /* 0x000000c004227812 */ /* 0x000fe400078efcff */
[----:B------:R-:W-:Y:S01]  /*0c90*/  IABS R33, R32 ;  /* 0x0000002000217213 */ /* 0x000fe20000000000 */
[----:B------:R-:W-:Y:S01]  /*0ca0*/  IMAD R7, R0, R12, R7 ;  /* 0x0000000c00077224 */ /* 0x000fe200078e0207 */
[----:B------:R-:W-:Y:S01]  /*0cb0*/  IABS R35, R34 ;  /* 0x0000002200237213 */ /* 0x000fe20000000000 */
[----:B------:R-:W-:Y:S01]  /*0cc0*/  IMAD.MOV R12, RZ, RZ, -R2 ;  /* 0x000000ffff0c7224 */ /* 0x000fe200078e0a02 */
[C---:B------:R-:W-:Y:S01]  /*0cd0*/  LOP3.LUT R36, R4.reuse, 0xa0, RZ, 0xfc, !PT ;  /* 0x000000a004247812 */ /* 0x040fe200078efcff */
[----:B------:R-:W-:Y:S01]  /*0ce0*/  IMAD.MOV.U32 R2, RZ, RZ, R11 ;  /* 0x000000ffff027224 */ /* 0x000fe200078e000b */
[----:B------:R-:W-:Y:S01]  /*0cf0*/  LOP3.LUT R40, R4, 0x80, RZ, 0xfc, !PT ;  /* 0x0000008004287812 */ /* 0x000fe200078efcff */
[----:B------:R-:W-:Y:S01]  /*0d00*/  IMAD.MOV R11, RZ, RZ, -R8 ;  /* 0x000000ffff0b7224 */ /* 0x000fe200078e0a08 */
[----:B------:R-:W-:Y:S01]  /*0d10*/  IABS R39, R36 ;  /* 0x0000002400277213 */ /* 0x000fe20000000000 */
[C---:B------:R-:W-:Y:S01]  /*0d20*/  IMAD R8, R0.reuse, R12, R13 ;  /* 0x0000000c00087224 */ /* 0x040fe200078e020d */
[----:B------:R-:W-:Y:S01]  /*0d30*/  IABS R43, R40 ;  /* 0x00000028002b7213 */ /* 0x000fe20000000000 */
[----:B------:R-:W-:Y:S01]  /*0d40*/  @!P5 IMAD.MOV R2, RZ, RZ, -R2 ;  /* 0x000000ffff02d224 */ /* 0x000fe200078e0a02 */
[----:B------:R-:W-:Y:S01]  /*0d50*/  @!P3 LOP3.LUT R2, RZ, R26, RZ, 0x33, !PT ;  /* 0x0000001aff02b212 */ /* 0x000fe200078e33ff */
[C---:B------:R-:W-:Y:S01]  /*0d60*/  IMAD R10, R0.reuse, R11, R14 ;  /* 0x0000000b000a7224 */ /* 0x040fe200078e020e */
[C---:B------:R-:W-:Y:S01]  /*0d70*/  ISETP.GT.U32.AND P6, PT, R0.reuse, R8, PT ;  /* 0x000000080000720c */ /* 0x040fe20003fc4070 */
[C---:B------:R-:W-:Y:S01]  /*0d80*/  IMAD R11, R0.reuse, R17, R16 ;  /* 0x00000011000b7224 */ /* 0x040fe200078e0210 */
[----:B------:R-:W-:-:S02]  /*0d90*/  ISETP.GT.U32.AND P3, PT, R0, R7, PT ;  /* 0x000000070000720c */ /* 0x000fc40003f64070 */
[----:B------:R-:W-:Y:S02]  /*0da0*/  IABS R16, R23 ;  /* 0x0000001700107213 */ /* 0x000fe40000000000 */
[----:B------:R-:W-:Y:S02]  /*0db0*/  ISETP.GT.U32.AND P5, PT, R0, R9, PT ;  /* 0x000000090000720c */ /* 0x000fe40003fa4070 */
[----:B------:R-:W-:Y:S01]  /*0dc0*/  IABS R14, R22 ;  /* 0x00000016000e7213 */ /* 0x000fe20000000000 */
[----:B------:R-:W-:Y:S01]  /*0dd0*/  IMAD.HI.U32 R13, R3, R16, RZ ;  /* 0x00000010030d7227 */ /* 0x000fe200078e00ff */
[C---:B------:R-:W-:Y:S02]  /*0de0*/  LOP3.LUT R26, R4.reuse, 0x160, RZ, 0xfc, !PT ;  /* 0x00000160041a7812 */ /* 0x040fe400078efcff */
[----:B------:R-:W-:Y:S01]  /*0df0*/  LOP3.LUT R38, R4, 0x90, RZ, 0xfc, !PT ;  /* 0x0000009004267812 */ /* 0x000fe200078efcff */
[--C-:B------:R-:W-:Y:S01]  /*0e00*/  @!P6 IMAD.IADD R8, R8, 0x1, -R0.reuse ;  /* 0x000000010808e824 */ /* 0x100fe200078e0a00 */
[C---:B------:R-:W-:Y:S01]  /*0e10*/  ISETP.GT.U32.AND P6, PT, R0.reuse, R10, PT ;  /* 0x0000000a0000720c */ /* 0x040fe20003fc4070 */
[--C-:B------:R-:W-:Y:S01]  /*0e20*/  @!P3 IMAD.IADD R7, R7, 0x1, -R0.reuse ;  /* 0x000000010707b824 */ /* 0x100fe200078e0a00 */
[----:B------:R-:W-:Y:S01]  /*0e30*/  IABS R41, R38 ;  /* 0x0000002600297213 */ /* 0x000fe20000000000 */
[----:B------:R-:W-:Y:S01]  /*0e40*/  IMAD.MOV R13, RZ, RZ, -R13 ;  /* 0x000000ffff0d7224 */ /* 0x000fe200078e0a0d */
[C---:B------:R-:W-:Y:S01]  /*0e50*/  ISETP.GT.U32.AND P1, PT, R0.reuse, R8, PT ;  /* 0x000000080000720c */ /* 0x040fe20003f24070 */
[----:B------:R-:W-:Y:S01]  /*0e60*/  @!P5 IMAD.IADD R9, R9, 0x1, -R0 ;  /* 0x000000010909d824 */ /* 0x000fe200078e0a00 */
[C---:B------:R-:W-:Y:S01]  /*0e70*/  ISETP.GT.U32.AND P3, PT, R0.reuse, R7, PT ;  /* 0x000000070000720c */ /* 0x040fe20003f64070 */
[C---:B------:R-:W-:Y:S01]  /*0e80*/  IMAD R13, R0.reuse, R13, R16 ;  /* 0x0000000d000d7224 */ /* 0x040fe200078e0210 */
[----:B------:R-:W-:Y:S01]  /*0e90*/  ISETP.GT.U32.AND P5, PT, R0, R11, PT ;  /* 0x0000000b0000720c */ /* 0x000fe20003fa4070 */
[----:B------:R-:W-:Y:S01]  /*0ea0*/  IMAD.HI.U32 R12, R3, R14, RZ ;  /* 0x0000000e030c7227 */ /* 0x000fe200078e00ff */
[----:B------:R-:W-:-:S02]  /*0eb0*/  LOP3.LUT R42, R4, 0x70, RZ, 0xfc, !PT ;  /* 0x00000070042a7812 */ /* 0x000fc400078efcff */
[----:B------:R-:W-:Y:S01]  /*0ec0*/  LOP3.LUT R44, R4, 0x60, RZ, 0xfc, !PT ;  /* 0x00000060042c7812 */ /* 0x000fe200078efcff */
[----:B------:R-:W-:Y:S01]  /*0ed0*/  @!P6 IMAD.IADD R10, R10, 0x1, -R0 ;  /* 0x000000010a0ae824 */ /* 0x000fe200078e0a00 */
[----:B------:R-:W-:Y:S01]  /*0ee0*/  ISETP.GT.U32.AND P6, PT, R0, R13, PT ;  /* 0x0000000d0000720c */ /* 0x000fe20003fc4070 */
[----:B------:R-:W-:Y:S01]  /*0ef0*/  IMAD.MOV R17, RZ, RZ, -R12 ;  /* 0x000000ffff117224 */ /* 0x000fe200078e0a0c */
[----:B------:R-:W-:Y:S01]  /*0f00*/  IABS R45, R42 ;  /* 0x0000002a002d7213 */ /* 0x000fe20000000000 */
[----:B------:R-:W-:Y:S01]  /*0f10*/  IMAD.HI.U32 R16, R3, R19, RZ ;  /* 0x0000001303107227 */ /* 0x000fe200078e00ff */
[----:B------:R-:W-:Y:S02]  /*0f20*/  IABS R47, R44 ;  /* 0x0000002c002f7213 */ /* 0x000fe40000000000 */
[----:B------:R-:W-:Y:S01]  /*0f30*/  LOP3.LUT R46, R4, 0x50, RZ, 0xfc, !PT ;  /* 0x00000050042e7812 */ /* 0x000fe200078efcff */
[C---:B------:R-:W-:Y:S01]  /*0f40*/  IMAD R12, R0.reuse, R17, R14 ;  /* 0x00000011000c7224 */ /* 0x040fe200078e020e */
[----:B------:R-:W-:Y:S01]  /*0f50*/  IABS R59, R4 ;  /* 0x00000004003b7213 */ /* 0x000fe20000000000 */
[--C-:B------:R-:W-:Y:S01]  /*0f60*/  @!P3 IMAD.IADD R7, R7, 0x1, -R0.reuse ;  /* 0x000000010707b824 */ /* 0x100fe200078e0a00 */
[----:B------:R-:W-:Y:S01]  /*0f70*/  IABS R49, R46 ;  /* 0x0000002e00317213 */ /* 0x000fe20000000000 */
[----:B------:R-:W-:Y:S01]  /*0f80*/  @!P5 IMAD.IADD R11, R11, 0x1, -R0 ;  /* 0x000000010b0bd824 */ /* 0x000fe200078e0a00 */
[----:B------:R-:W-:Y:S01]  /*0f90*/  ISETP.GT.U32.AND P3, PT, R0, R12, PT ;  /* 0x0000000c0000720c */ /* 0x000fe20003f64070 */
[----:B------:R-:W-:Y:S01]  /*0fa0*/  IMAD.HI.U32 R14, R3, R18, RZ ;  /* 0x00000012030e7227 */ /* 0x000fe200078e00ff */
[----:B------:R-:W-:-:S02]  /*0fb0*/  ISETP.GE.AND P5, PT, R21, RZ, PT ;  /* 0x000000ff1500720c */ /* 0x000fc40003fa6270 */
[----:B------:R-:W-:Y:S01]  /*0fc0*/  LOP3.LUT R48, R4, 0x20, RZ, 0xfc, !PT ;  /* 0x0000002004307812 */ /* 0x000fe200078efcff */
[----:B------:R-:W-:Y:S01]  /*0fd0*/  @!P6 IMAD.IADD R13, R13, 0x1, -R0 ;  /* 0x000000010d0de824 */ /* 0x000fe200078e0a00 */
[----:B------:R-:W-:Y:S01]  /*0fe0*/  ISETP.GT.U32.AND P6, PT, R0, R11, PT ;  /* 0x0000000b0000720c */ /* 0x000fe20003fc4070 */
[----:B------:R-:W-:Y:S01]  /*0ff0*/  IMAD.MOV R17, RZ, RZ, -R14 ;  /* 0x000000ffff117224 */ /* 0x000fe200078e0a0e */
[----:B------:R-:W-:Y:S01]  /*1000*/  LOP3.LUT R50, R4, 0x10, RZ, 0xfc, !PT ;  /* 0x0000001004327812 */ /* 0x000fe200078efcff */
[----:B------:R-:W-:Y:S01]  /*1010*/  @!P1 IMAD.IADD R8, R8, 0x1, -R0 ;  /* 0x0000000108089824 */ /* 0x000fe200078e0a00 */
[----:B------:R-:W-:Y:S01]  /*1020*/  ISETP.GE.AND P1, PT, R20, RZ, PT ;  /* 0x000000ff1400720c */ /* 0x000fe20003f26270 */
[----:B------:R-:W-:Y:S01]  /*1030*/  IMAD.MOV R16, RZ, RZ, -R16 ;  /* 0x000000ffff107224 */ /* 0x000fe200078e0a10 */
[----:B------:R-:W-:Y:S01]  /*1040*/  IABS R20, R28 ;  /* 0x0000001c00147213 */ /* 0x000fe20000000000 */
[C---:B------:R-:W-:Y:S01]  /*1050*/  IMAD R14, R0.reuse, R17, R18 ;  /* 0x00000011000e7224 */ /* 0x040fe200078e0212 */
[----:B------:R-:W-:Y:S01]  /*1060*/  IABS R55, R48 ;  /* 0x0000003000377213 */ /* 0x000fe20000000000 */
[----:B------:R-:W-:Y:S01]  /*1070*/  IMAD R16, R0, R16, R19 ;  /* 0x0000001000107224 */ /* 0x000fe200078e0213 */
[----:B------:R-:W-:Y:S01]  /*1080*/  IABS R19, R26 ;  /* 0x0000001a00137213 */ /* 0x000fe20000000000 */
[----:B------:R-:W-:Y:S01]  /*1090*/  @!P3 IMAD.IADD R12, R12, 0x1, -R0 ;  /* 0x000000010c0cb824 */ /* 0x000fe200078e0a00 */
[C---:B------:R-:W-:Y:S01]  /*10a0*/  ISETP.GT.U32.AND P3, PT, R0.reuse, R10, PT ;  /* 0x0000000a0000720c */ /* 0x040fe20003f64070 */
[----:B------:R-:W-:Y:S01]  /*10b0*/  @!P4 IMAD.MOV R8, RZ, RZ, -R8 ;  /* 0x000000ffff08c224 */ /* 0x000fe200078e0a08 */
[C---:B------:R-:W-:Y:S01]  /*10c0*/  ISETP.GT.U32.AND P4, PT, R0.reuse, R14, PT ;  /* 0x0000000e0000720c */ /* 0x040fe20003f84070 */
[----:B------:R-:W-:Y:S01]  /*10d0*/  @!P6 IMAD.IADD R11, R11, 0x1, -R0 ;  /* 0x000000010b0be824 */ /* 0x000fe200078e0a00 */
[----:B------:R-:W-:Y:S01]  /*10e0*/  ISETP.GT.U32.AND P6, PT, R0, R16, PT ;  /* 0x000000100000720c */ /* 0x000fe20003fc4070 */
[----:B------:R-:W-:Y:S01]  /*10f0*/  IMAD.HI.U32 R17, R3, R19, RZ ;  /* 0x0000001303117227 */ /* 0x000fe200078e00ff */
[----:B------:R-:W-:-:S03]  /*1100*/  IABS R57, R50 ;  /* 0x0000003200397213 */ /* 0x000fc60000000000 */
[----:B------:R-:W-:Y:S01]  /*1110*/  @!P0 IMAD.MOV R7, RZ, RZ, -R7 ;  /* 0x000000ffff078224 */ /* 0x000fe200078e0a07 */
[C---:B------:R-:W-:Y:S01]  /*1120*/  ISETP.GT.U32.AND P0, PT, R0.reuse, R13, PT ;  /* 0x0000000d0000720c */ /* 0x040fe20003f04070 */
[----:B------:R-:W-:Y:S02]  /*1130*/  IMAD.MOV R17, RZ, RZ, -R17 ;  /* 0x000000ffff117224 */ /* 0x000fe400078e0a11 */
[----:B------:R-:W-:Y:S01]  /*1140*/  @!P2 IMAD.MOV R9, RZ, RZ, -R9 ;  /* 0x000000ffff09a224 */ /* 0x000fe200078e0a09 */
[----:B------:R-:W-:Y:S01]  /*1150*/  ISETP.GT.U32.AND P2, PT, R0, R12, PT ;  /* 0x0000000c0000720c */ /* 0x000fe20003f44070 */
[--C-:B------:R-:W-:Y:S01]  /*1160*/  @!P3 IMAD.IADD R10, R10, 0x1, -R0.reuse ;  /* 0x000000010a0ab824 */ /* 0x100fe200078e0a00 */
[----:B------:R-:W-:Y:S01]  /*1170*/  ISETP.GE.AND P3, PT, R22, RZ, PT ;  /* 0x000000ff1600720c */ /* 0x000fe20003f66270 */
[--C-:B------:R-:W-:Y:S01]  /*1180*/  @!P4 IMAD.IADD R14, R14, 0x1, -R0.reuse ;  /* 0x000000010e0ec824 */ /* 0x100fe200078e0a00 */
[----:B------:R-:W-:Y:S01]  /*1190*/  LOP3.LUT R22, R4, 0x140, RZ, 0xfc, !PT ;  /* 0x0000014004167812 */ /* 0x000fe200078efcff */
[----:B------:R-:W-:Y:S01]  /*11a0*/  IMAD R17, R0, R17, R19 ;  /* 0x0000001100117224 */ /* 0x000fe200078e0213 */
[----:B------:R-:W-:Y:S01]  /*11b0*/  ISETP.GE.AND P4, PT, R25, RZ, PT ;  /* 0x000000ff1900720c */ /* 0x000fe20003f86270 */
[----:B------:R-:W-:Y:S01]  /*11c0*/  @!P6 IMAD.IADD R16, R16, 0x1, -R0 ;  /* 0x000000011010e824 */ /* 0x000fe200078e0a00 */
[----:B------:R-:W-:Y:S01]  /*11d0*/  IABS R21, R22 ;  /* 0x0000001600157213 */ /* 0x000fe20000000000 */
[----:B------:R-:W-:Y:S01]  /*11e0*/  @!P1 IMAD.MOV R10, RZ, RZ, -R10 ;  /* 0x000000ffff0a9224 */ /* 0x000fe200078e0a0a */
[C---:B------:R-:W-:Y:S01]  /*11f0*/  ISETP.GT.U32.AND P1, PT, R0.reuse, R14, PT ;  /* 0x0000000e0000720c */ /* 0x040fe20003f24070 */
[----:B------:R-:W-:Y:S01]  /*1200*/  @!P0 IMAD.IADD R13, R13, 0x1, -R0 ;  /* 0x000000010d0d8824 */ /* 0x000fe200078e0a00 */
[----:B------:R-:W-:Y:S01]  /*1210*/  ISETP.GT.U32.AND P6, PT, R0, R17, PT ;  /* 0x000000110000720c */ /* 0x000fe20003fc4070 */
[----:B------:R-:W-:Y:S01]  /*1220*/  IMAD.HI.U32 R18, R3, R20, RZ ;  /* 0x0000001403127227 */ /* 0x000fe200078e00ff */
[----:B------:R-:W-:-:S03]  /*1230*/  ISETP.GE.AND P0, PT, R24, RZ, PT ;  /* 0x000000ff1800720c */ /* 0x000fc60003f06270 */
[----:B------:R-:W-:Y:S01]  /*1240*/  @!P2 IMAD.IADD R12, R12, 0x1, -R0 ;  /* 0x000000010c0ca824 */ /* 0x000fe200078e0a00 */
[----:B------:R-:W-:Y:S01]  /*1250*/  ISETP.GE.AND P2, PT, R23, RZ, PT ;  /* 0x000000ff1700720c */ /* 0x000fe20003f46270 */
[----:B------:R-:W-:Y:S02]  /*1260*/  IMAD.MOV R19, RZ, RZ, -R18 ;  /* 0x000000ffff137224 */ /* 0x000fe400078e0a12 */
[----:B------:R-:W-:Y:S02]  /*1270*/  @!P3 IMAD.MOV R12, RZ, RZ, -R12 ;  /* 0x000000ffff0cb224 */ /* 0x000fe400078e0a0c */
[----:B------:R-:W-:Y:S01]  /*1280*/  IMAD R18, R0, R19, R20 ;  /* 0x0000001300127224 */ /* 0x000fe200078e0214 */
[----:B------:R-:W-:Y:S01]  /*1290*/  LOP3.LUT R20, R4, 0x130, RZ, 0xfc, !PT ;  /* 0x0000013004147812 */ /* 0x000fe200078efcff */
[--C-:B------:R-:W-:Y:S01]  /*12a0*/  @!P1 IMAD.IADD R14, R14, 0x1, -R0.reuse ;  /* 0x000000010e0e9824 */ /* 0x100fe200078e0a00 */
[----:B------:R-:W-:Y:S01]  /*12b0*/  ISETP.GE.AND P1, PT, R28, RZ, PT ;  /* 0x000000ff1c00720c */ /* 0x000fe20003f26270 */
[----:B------:R-:W-:Y:S01]  /*12c0*/  @!P6 IMAD.IADD R17, R17, 0x1, -R0 ;  /* 0x000000011111e824 */ /* 0x000fe200078e0a00 */
[C---:B------:R-:W-:Y:S01]  /*12d0*/  ISETP.GT.U32.AND P3, PT, R0.reuse, R18, PT ;  /* 0x000000120000720c */ /* 0x040fe20003f64070 */
[----:B------:R-:W-:Y:S01]  /*12e0*/  @!P0 IMAD.MOV R14, RZ, RZ, -R14 ;  /* 0x000000ffff0e8224 */ /* 0x000fe200078e0a0e */
[----:B------:R-:W-:Y:S01]  /*12f0*/  IABS R23, R20 ;  /* 0x0000001400177213 */ /* 0x000fe20000000000 */
[----:B------:R-:W-:Y:S01]  /*1300*/  @!P2 IMAD.MOV R13, RZ, RZ, -R13 ;  /* 0x000000ffff0da224 */ /* 0x000fe200078e0a0d */
[----:B------:R-:W-:Y:S01]  /*1310*/  ISETP.GT.U32.AND P0, PT, R0, R17, PT ;  /* 0x000000110000720c */ /* 0x000fe20003f04070 */
[----:B------:R-:W-:Y:S01]  /*1320*/  @!P5 IMAD.MOV R11, RZ, RZ, -R11 ;  /* 0x000000ffff0bd224 */ /* 0x000fe200078e0a0b */
[----:B------:R-:W-:Y:S01]  /*1330*/  ISETP.GE.AND P2, PT, R26, RZ, PT ;  /* 0x000000ff1a00720c */ /* 0x000fe20003f46270 */
[----:B------:R-:W-:Y:S01]  /*1340*/  IMAD.HI.U32 R19, R3, R21, RZ ;  /* 0x0000001503137227 */ /* 0x000fe200078e00ff */
[----:B------:R-:W-:-:S02]  /*1350*/  ISETP.GE.AND P6, PT, R20, RZ, PT ;  /* 0x000000ff1400720c */ /* 0x000fc40003fc6270 */
[----:B------:R-:W-:Y:S01]  /*1360*/  ISETP.GT.U32.AND P5, PT, R0, R16, PT ;  /* 0x000000100000720c */ /* 0x000fe20003fa4070 */
[----:B------:R-:W-:Y:S01]  /*1370*/  IMAD.HI.U32 R20, R3, R23, RZ ;  /* 0x0000001703147227 */ /* 0x000fe200078e00ff */
[----:B------:R-:W-:-:S03]  /*1380*/  LOP3.LUT R28, R4, 0x100, RZ, 0xfc, !PT ;  /* 0x00000100041c7812 */ /* 0x000fc600078efcff */
[----:B------:R-:W-:Y:S01]  /*1390*/  IMAD.MOV R20, RZ, RZ, -R20 ;  /* 0x000000ffff147224 */ /* 0x000fe200078e0a14 */
[----:B------:R-:W-:Y:S01]  /*13a0*/  IABS R26, R28 ;  /* 0x0000001c001a7213 */ /* 0x000fe20000000000 */
[--C-:B------:R-:W-:Y:S02]  /*13b0*/  @!P3 IMAD.IADD R18, R18, 0x1, -R0.reuse ;  /* 0x000000011212b824 */ /* 0x100fe400078e0a00 */
[--C-:B------:R-:W-:Y:S02]  /*13c0*/  @!P0 IMAD.IADD R17, R17, 0x1, -R0.reuse ;  /* 0x0000000111118824 */ /* 0x100fe400078e0a00 */
[C---:B------:R-:W-:Y:S01]  /*13d0*/  IMAD R20, R0.reuse, R20, R23 ;  /* 0x0000001400147224 */ /* 0x040fe200078e0217 */
[----:B------:R-:W-:Y:S01]  /*13e0*/  ISETP.GT.U32.AND P3, PT, R0, R18, PT ;  /* 0x000000120000720c */ /* 0x000fe20003f64070 */
[----:B------:R-:W-:Y:S02]  /*13f0*/  @!P2 IMAD.MOV R17, RZ, RZ, -R17 ;  /* 0x000000ffff11a224 */ /* 0x000fe400078e0a11 */
[----:B------:R-:W-:Y:S01]  /*1400*/  @!P5 IMAD.IADD R16, R16, 0x1, -R0 ;  /* 0x000000011010d824 */ /* 0x000fe200078e0a00 */
[----:B------:R-:W-:Y:S01]  /*1410*/  ISETP.GT.U32.AND P2, PT, R0, R20, PT ;  /* 0x000000140000720c */ /* 0x000fe20003f44070 */
[----:B------:R-:W-:Y:S01]  /*1420*/  IMAD.MOV R19, RZ, RZ, -R19 ;  /* 0x000000ffff137224 */ /* 0x000fe200078e0a13 */
[----:B------:R-:W-:Y:S01]  /*1430*/  ISETP.GE.AND P5, PT, R22, RZ, PT ;  /* 0x000000ff1600720c */ /* 0x000fe20003fa6270 */
[----:B------:R-:W-:Y:S01]  /*1440*/  IMAD.HI.U32 R23, R3, R26, RZ ;  /* 0x0000001a03177227 */ /* 0x000fe200078e00ff */
[----:B------:R-:W-:-:S03]  /*1450*/  LOP3.LUT R22, R4, 0x110, RZ, 0xfc, !PT ;  /* 0x0000011004167812 */ /* 0x000fc600078efcff */
[----:B------:R-:W-:Y:S01]  /*1460*/  IMAD R19, R0, R19, R21 ;  /* 0x0000001300137224 */ /* 0x000fe200078e0215 */
[----:B------:R-:W-:Y:S01]  /*1470*/  IABS R25, R22 ;  /* 0x0000001600197213 */ /* 0x000fe20000000000 */
[--C-:B------:R-:W-:Y:S01]  /*1480*/  @!P3 IMAD.IADD R18, R18, 0x1, -R0.reuse ;  /* 0x000000011212b824 */ /* 0x100fe200078e0a00 */
[----:B------:R-:W-:Y:S01]  /*1490*/  ISETP.GE.AND P3, PT, R22, RZ, PT ;  /* 0x000000ff1600720c */ /* 0x000fe20003f66270 */
[----:B------:R-:W-:Y:S01]  /*14a0*/  IMAD.MOV R23, RZ, RZ, -R23 ;  /* 0x000000ffff177224 */ /* 0x000fe200078e0a17 */
[----:B------:R-:W-:Y:S01]  /*14b0*/  ISETP.GT.U32.AND P0, PT, R0, R19, PT ;  /* 0x000000130000720c */ /* 0x000fe20003f04070 */
[----:B------:R-:W-:Y:S01]  /*14c0*/  @!P2 IMAD.IADD R20, R20, 0x1, -R0 ;  /* 0x000000011414a824 */ /* 0x000fe200078e0a00 */
[----:B------:R-:W-:Y:S01]  /*14d0*/  LOP3.LUT R21, R4, 0x120, RZ, 0xfc, !PT ;  /* 0x0000012004157812 */ /* 0x000fe200078efcff */
[----:B------:R-:W-:-:S03]  /*14e0*/  IMAD.HI.U32 R22, R3, R25, RZ ;  /* 0x0000001903167227 */ /* 0x000fc600078e00ff */
[C---:B------:R-:W-:Y:S01]  /*14f0*/  ISETP.GT.U32.AND P2, PT, R0.reuse, R20, PT ;  /* 0x000000140000720c */ /* 0x040fe20003f44070 */
[----:B------:R-:W-:Y:S01]  /*1500*/  IMAD.MOV R22, RZ, RZ, -R22 ;  /* 0x000000ffff167224 */ /* 0x000fe200078e0a16 */
[----:B------:R-:W-:Y:S01]  /*1510*/  IABS R24, R21 ;  /* 0x0000001500187213 */ /* 0x000fe20000000000 */
[C---:B------:R-:W-:Y:S02]  /*1520*/  IMAD R23, R0.reuse, R23, R26 ;  /* 0x0000001700177224 */ /* 0x040fe400078e021a */
[----:B------:R-:W-:Y:S02]  /*1530*/  IMAD R25, R0, R22, R25 ;  /* 0x0000001600197224 */ /* 0x000fe400078e0219 */
[----:B------:R-:W-:-:S04]  /*1540*/  IMAD.HI.U32 R22, R3, R29, RZ ;  /* 0x0000001d03167227 */ /* 0x000fc800078e00ff */
[----:B------:R-:W-:Y:S02]  /*1550*/  @!P0 IMAD.IADD R19, R19, 0x1, -R0 ;  /* 0x0000000113138824 */ /* 0x000fe400078e0a00 */
[----:B------:R-:W-:Y:S02]  /*1560*/  IMAD.MOV R22, RZ, RZ, -R22 ;  /* 0x000000ffff167224 */ /* 0x000fe400078e0a16 */
[----:B------:R-:W-:Y:S01]  /*1570*/  @!P4 IMAD.MOV R16, RZ, RZ, -R16 ;  /* 0x000000ffff10c224 */ /* 0x000fe200078e0a10 */
[----:B------:R-:W-:Y:S01]  /*1580*/  ISETP.GE.AND P4, PT, R21, RZ, PT ;  /* 0x000000ff1500720c */ /* 0x000fe20003f86270 */
[C---:B------:R-:W-:Y:S01]  /*1590*/  IMAD R29, R0.reuse, R22, R29 ;  /* 0x00000016001d7224 */ /* 0x040fe200078e021d */
[----:B------:R-:W-:Y:S01]  /*15a0*/  ISETP.GT.U32.AND P0, PT, R0, R19, PT ;  /* 0x000000130000720c */ /* 0x000fe20003f04070 */
[----:B------:R-:W-:Y:S01]  /*15b0*/  @!P2 IMAD.IADD R20, R20, 0x1, -R0 ;  /* 0x000000011414a824 */ /* 0x000fe200078e0a00 */
[----:B------:R-:W-:Y:S01]  /*15c0*/  ISETP.GT.U32.AND P2, PT, R0, R23, PT ;  /* 0x000000170000720c */ /* 0x000fe20003f44070 */
[----:B------:R-:W-:-:S04]  /*15d0*/  IMAD.HI.U32 R21, R3, R24, RZ ;  /* 0x0000001803157227 */ /* 0x000fc800078e00ff */
[----:B------:R-:W-:Y:S01]  /*15e0*/  @!P6 IMAD.MOV R20, RZ, RZ, -R20 ;  /* 0x000000ffff14e224 */ /* 0x000fe200078e0a14 */
[----:B------:R-:W-:Y:S01]  /*15f0*/  ISETP.GT.U32.AND P6, PT, R0, R29, PT ;  /* 0x0000001d0000720c */ /* 0x000fe20003fc4070 */
[----:B------:R-:W-:Y:S02]  /*1600*/  IMAD.MOV R21, RZ, RZ, -R21 ;  /* 0x000000ffff157224 */ /* 0x000fe400078e0a15 */
[----:B------:R-:W-:-:S04]  /*1610*/  IMAD.HI.U32 R26, R3, R35, RZ ;  /* 0x00000023031a7227 */ /* 0x000fc800078e00ff */
[C---:B------:R-:W-:Y:S02]  /*1620*/  IMAD R21, R0.reuse, R21, R24 ;  /* 0x0000001500157224 */ /* 0x040fe400078e0218 */
[--C-:B------:R-:W-:Y:S02]  /*1630*/  @!P0 IMAD.IADD R19, R19, 0x1, -R0.reuse ;  /* 0x0000000113138824 */ /* 0x100fe400078e0a00 */
[--C-:B------:R-:W-:Y:S01]  /*1640*/  @!P2 IMAD.IADD R23, R23, 0x1, -R0.reuse ;  /* 0x000000011717a824 */ /* 0x100fe200078e0a00 */
[C---:B------:R-:W-:Y:S01]  /*1650*/  ISETP.GT.U32.AND P0, PT, R0.reuse, R21, PT ;  /* 0x000000150000720c */ /* 0x040fe20003f04070 */
[----:B------:R-:W-:Y:S02]  /*1660*/  @!P6 IMAD.IADD R29, R29, 0x1, -R0 ;  /* 0x000000011d1de824 */ /* 0x000fe400078e0a00 */
[----:B------:R-:W-:Y:S01]  /*1670*/  @!P5 IMAD.MOV R19, RZ, RZ, -R19 ;  /* 0x000000ffff13d224 */ /* 0x000fe200078e0a13 */
[C---:B------:R-:W-:Y:S01]  /*1680*/  ISETP.GT.U32.AND P2, PT, R0.reuse, R23, PT ;  /* 0x000000170000720c */ /* 0x040fe20003f44070 */
[----:B------:R-:W-:Y:S01]  /*1690*/  IMAD.HI.U32 R24, R3, R33, RZ ;  /* 0x0000002103187227 */ /* 0x000fe200078e00ff */
[----:B------:R-:W-:-:S02]  /*16a0*/  ISETP.GT.U32.AND P5, PT, R0, R25, PT ;  /* 0x000000190000720c */ /* 0x000fc40003fa4070 */
[----:B------:R-:W-:Y:S01]  /*16b0*/  ISETP.GT.U32.AND P6, PT, R0, R29, PT ;  /* 0x0000001d0000720c */ /* 0x000fe20003fc4070 */
[----:B------:R-:W-:Y:S02]  /*16c0*/  IMAD.MOV R24, RZ, RZ, -R24 ;  /* 0x000000ffff187224 */ /* 0x000fe400078e0a18 */
[----:B------:R-:W-:Y:S01]  /*16d0*/  @!P1 IMAD.MOV R18, RZ, RZ, -R18 ;  /* 0x000000ffff129224 */ /* 0x000fe200078e0a12 */
[----:B------:R-:W-:Y:S01]  /*16e0*/  ISETP.GE.AND P1, PT, R28, RZ, PT ;  /* 0x000000ff1c00720c */ /* 0x000fe20003f26270 */
[----:B------:R-:W-:Y:S01]  /*16f0*/  @!P0 IMAD.IADD R21, R21, 0x1, -R0 ;  /* 0x0000000115158824 */ /* 0x000fe200078e0a00 */
[----:B------:R-:W-:Y:S01]  /*1700*/  LOP3.LUT R28, R4, 0xe0, RZ, 0xfc, !PT ;  /* 0x000000e0041c7812 */ /* 0x000fe200078efcff */
[----:B------:R-:W-:Y:S02]  /*1710*/  IMAD.MOV R26, RZ, RZ, -R26 ;  /* 0x000000ffff1a7224 */ /* 0x000fe400078e0a1a */
[C---:B------:R-:W-:Y:S01]  /*1720*/  IMAD R33, R0.reuse, R24, R33 ;  /* 0x0000001800217224 */ /* 0x040fe200078e0221 */
[C---:B------:R-:W-:Y:S01]  /*1730*/  ISETP.GT.U32.AND P0, PT, R0.reuse, R21, PT ;  /* 0x000000150000720c */ /* 0x040fe20003f04070 */
[C---:B------:R-:W-:Y:S01]  /*1740*/  IMAD R35, R0.reuse, R26, R35 ;  /* 0x0000001a00237224 */ /* 0x040fe200078e0223 */
[----:B------:R-:W-:Y:S01]  /*1750*/  IABS R31, R28 ;  /* 0x0000001c001f7213 */ /* 0x000fe20000000000 */
[--C-:B------:R-:W-:Y:S01]  /*1760*/  @!P2 IMAD.IADD R23, R23, 0x1, -R0.reuse ;  /* 0x000000011717a824 */ /* 0x100fe200078e0a00 */
[----:B------:R-:W-:Y:S01]  /*1770*/  ISETP.GT.U32.AND P2, PT, R0, R33, PT ;  /* 0x000000210000720c */ /* 0x000fe20003f44070 */
[----:B------:R-:W-:-:S02]  /*1780*/  @!P5 IMAD.IADD R25, R25, 0x1, -R0 ;  /* 0x000000011919d824 */ /* 0x000fc400078e0a00 */
[----:B------:R-:W-:Y:S01]  /*1790*/  @!P6 IMAD.IADD R29, R29, 0x1, -R0 ;  /* 0x000000011d1de824 */ /* 0x000fe200078e0a00 */
[C---:B------:R-:W-:Y:S01]  /*17a0*/  ISETP.GT.U32.AND P6, PT, R0.reuse, R35, PT ;  /* 0x000000230000720c */ /* 0x040fe20003fc4070 */
[----:B------:R-:W-:Y:S01]  /*17b0*/  IMAD.HI.U32 R22, R3, R31, RZ ;  /* 0x0000001f03167227 */ /* 0x000fe200078e00ff */
[----:B------:R-:W-:-:S03]  /*17c0*/  ISETP.GT.U32.AND P5, PT, R0, R25, PT ;  /* 0x000000190000720c */ /* 0x000fc60003fa4070 */
[----:B------:R-:W-:Y:S02]  /*17d0*/  IMAD.MOV R22, RZ, RZ, -R22 ;  /* 0x000000ffff167224 */ /* 0x000fe400078e0a16 */
[--C-:B------:R-:W-:Y:S01]  /*17e0*/  @!P0 IMAD.IADD R21, R21, 0x1, -R0.reuse ;  /* 0x0000000115158824 */ /* 0x100fe200078e0a00 */
[----:B------:R-:W-:Y:S01]  /*17f0*/  ISETP.GE.AND P0, PT, R30, RZ, PT ;  /* 0x000000ff1e00720c */ /* 0x000fe20003f06270 */
[--C-:B------:R-:W-:Y:S01]  /*1800*/  @!P2 IMAD.IADD R33, R33, 0x1, -R0.reuse ;  /* 0x000000012121a824 */ /* 0x100fe200078e0a00 */
[----:B------:R-:W-:Y:S01]  /*1810*/  LOP3.LUT R30, R4, 0xb0, RZ, 0xfc, !PT ;  /* 0x000000b0041e7812 */ /* 0x000fe200078efcff */
[C---:B------:R-:W-:Y:S02]  /*1820*/  IMAD R31, R0.reuse, R22, R31 ;  /* 0x00000016001f7224 */ /* 0x040fe400078e021f */
[--C-:B------:R-:W-:Y:S01]  /*1830*/  @!P6 IMAD.IADD R35, R35, 0x1, -R0.reuse ;  /* 0x000000012323e824 */ /* 0x100fe200078e0a00 */
[C---:B------:R-:W-:Y:S01]  /*1840*/  ISETP.GT.U32.AND P6, PT, R0.reuse, R33, PT ;  /* 0x000000210000720c */ /* 0x040fe20003fc4070 */
[----:B------:R-:W-:Y:S01]  /*1850*/  @!P5 IMAD.IADD R25, R25, 0x1, -R0 ;  /* 0x000000011919d824 */ /* 0x000fe200078e0a00 */
[----:B------:R-:W-:Y:S01]  /*1860*/  IABS R37, R30 ;  /* 0x0000001e00257213 */ /* 0x000fe20000000000 */
[----:B------:R-:W-:Y:S01]  /*1870*/  IMAD.HI.U32 R24, R3, R39, RZ ;  /* 0x0000002703187227 */ /* 0x000fe200078e00ff */
[----:B------:R-:W-:-:S03]  /*1880*/  ISETP.GT.U32.AND P5, PT, R0, R31, PT ;  /* 0x0000001f0000720c */ /* 0x000fc60003fa4070 */
[----:B------:R-:W-:Y:S02]  /*1890*/  IMAD.MOV R24, RZ, RZ, -R24 ;  /* 0x000000ffff187224 */ /* 0x000fe400078e0a18 */
[----:B------:R-:W-:-:S04]  /*18a0*/  IMAD.HI.U32 R22, R3, R37, RZ ;  /* 0x0000002503167227 */ /* 0x000fc800078e00ff */
[C---:B------:R-:W-:Y:S02]  /*18b0*/  IMAD R39, R0.reuse, R24, R39 ;  /* 0x0000001800277224 */ /* 0x040fe400078e0227 */
[----:B------:R-:W-:Y:S02]  /*18c0*/  IMAD.MOV R22, RZ, RZ, -R22 ;  /* 0x000000ffff167224 */ /* 0x000fe400078e0a16 */
[--C-:B------:R-:W-:Y:S01]  /*18d0*/  @!P6 IMAD.IADD R33, R33, 0x1, -R0.reuse ;  /* 0x000000012121e824 */ /* 0x100fe200078e0a00 */
[----:B------:R-:W-:Y:S01]  /*18e0*/  ISETP.GT.U32.AND P6, PT, R0, R39, PT ;  /* 0x000000270000720c */ /* 0x000fe20003fc4070 */
[----:B------:R-:W-:Y:S01]  /*18f0*/  @!P5 IMAD.IADD R31, R31, 0x1, -R0 ;  /* 0x000000011f1fd824 */ /* 0x000fe200078e0a00 */
[----:B------:R-:W-:Y:S01]  /*1900*/  ISETP.GE.AND P5, PT, R28, RZ, PT ;  /* 0x000000ff1c00720c */ /* 0x000fe20003fa6270 */
[C---:B------:R-:W-:Y:S02]  /*1910*/  IMAD R37, R0.reuse, R22, R37 ;  /* 0x0000001600257224 */ /* 0x040fe400078e0225 */
[----:B------:R-:W-:Y:S01]  /*1920*/  IMAD.HI.U32 R22, R3, R43, RZ ;  /* 0x0000002b03167227 */ /* 0x000fe200078e00ff */
[----:B------:R-:W-:-:S03]  /*1930*/  ISETP.GT.U32.AND P2, PT, R0, R31, PT ;  /* 0x0000001f0000720c */ /* 0x000fc60003f44070 */
[----:B------:R-:W-:Y:S02]  /*1940*/  IMAD.MOV R24, RZ, RZ, -R22 ;  /* 0x000000ffff187224 */ /* 0x000fe400078e0a16 */
[----:B------:R-:W-:Y:S01]  /*1950*/  @!P4 IMAD.MOV R21, RZ, RZ, -R21 ;  /* 0x000000ffff15c224 */ /* 0x000fe200078e0a15 */
[C---:B------:R-:W-:Y:S01]  /*1960*/  ISETP.GT.U32.AND P4, PT, R0.reuse, R35, PT ;  /* 0x000000230000720c */ /* 0x040fe20003f84070 */
[----:B------:R-:W-:Y:S02]  /*1970*/  IMAD R43, R0, R24, R43 ;  /* 0x00000018002b7224 */ /* 0x000fe400078e022b */
[----:B------:R-:W-:-:S04]  /*1980*/  IMAD.HI.U32 R26, R3, R41, RZ ;  /* 0x00000029031a7227 */ /* 0x000fc800078e00ff */
[----:B------:R-:W-:Y:S01]  /*1990*/  @!P6 IMAD.IADD R39, R39, 0x1, -R0 ;  /* 0x000000012727e824 */ /* 0x000fe200078e0a00 */
[----:B------:R-:W-:Y:S01]  /*19a0*/  ISETP.GT.U32.AND P6, PT, R0, R43, PT ;  /* 0x0000002b0000720c */ /* 0x000fe20003fc4070 */
[----:B------:R-:W-:Y:S02]  /*19b0*/  IMAD.MOV R26, RZ, RZ, -R26 ;  /* 0x000000ffff1a7224 */ /* 0x000fe400078e0a1a */
[----:B------:R-:W-:-:S04]  /*19c0*/  IMAD.HI.U32 R22, R3, R45, RZ ;  /* 0x0000002d03167227 */ /* 0x000fc800078e00ff */
[C---:B------:R-:W-:Y:S02]  /*19d0*/  IMAD R41, R0.reuse, R26, R41 ;  /* 0x0000001a00297224 */ /* 0x040fe400078e0229 */
[----:B------:R-:W-:Y:S01]  /*19e0*/  @!P2 IMAD.IADD R31, R31, 0x1, -R0 ;  /* 0x000000011f1fa824 */ /* 0x000fe200078e0a00 */
[C---:B------:R-:W-:Y:S01]  /*19f0*/  ISETP.GT.U32.AND P2, PT, R0.reuse, R37, PT ;  /* 0x000000250000720c */ /* 0x040fe20003f44070 */
[----:B------:R-:W-:Y:S02]  /*1a00*/  IMAD.MOV R22, RZ, RZ, -R22 ;  /* 0x000000ffff167224 */ /* 0x000fe400078e0a16 */
[--C-:B------:R-:W-:Y:S01]  /*1a10*/  @!P4 IMAD.IADD R35, R35, 0x1, -R0.reuse ;  /* 0x000000012323c824 */ /* 0x100fe200078e0a00 */
[C---:B------:R-:W-:Y:S01]  /*1a20*/  ISETP.GT.U32.AND P4, PT, R0.reuse, R41, PT ;  /* 0x000000290000720c */ /* 0x040fe20003f84070 */
[----:B------:R-:W-:Y:S02]  /*1a30*/  IMAD R45, R0, R22, R45 ;  /* 0x00000016002d7224 */ /* 0x000fe400078e022d */
[----:B------:R-:W-:-:S02]  /*1a40*/  @!P6 IMAD.IADD R43, R43, 0x1, -R0 ;  /* 0x000000012b2be824 */ /* 0x000fc400078e0a00 */
[----:B------:R-:W-:Y:S01]  /*1a50*/  IMAD.HI.U32 R24, R3, R47, RZ ;  /* 0x0000002f03187227 */ /* 0x000fe200078e00ff */
[----:B------:R-:W-:-:S03]  /*1a60*/  ISETP.GT.U32.AND P6, PT, R0, R45, PT ;  /* 0x0000002d0000720c */ /* 0x000fc60003fc4070 */
[----:B------:R-:W-:Y:S01]  /*1a70*/  @!P2 IMAD.IADD R37, R37, 0x1, -R0 ;  /* 0x000000012525a824 */ /* 0x000fe200078e0a00 */
[----:B------:R-:W-:Y:S01]  /*1a80*/  ISETP.GE.AND P2, PT, R32, RZ, PT ;  /* 0x000000ff2000720c */ /* 0x000fe20003f46270 */
[----:B------:R-:W-:Y:S01]  /*1a90*/  IMAD.MOV R24, RZ, RZ, -R24 ;  /* 0x000000ffff187224 */ /* 0x000fe200078e0a18 */
[----:B------:R-:W-:Y:S01]  /*1aa0*/  LOP3.LUT R32, R4, 0x40, RZ, 0xfc, !PT ;  /* 0x0000004004207812 */ /* 0x000fe200078efcff */
[--C-:B------:R-:W-:Y:S01]  /*1ab0*/  @!P4 IMAD.IADD R41, R41, 0x1, -R0.reuse ;  /* 0x000000012929c824 */ /* 0x100fe200078e0a00 */
[----:B------:R-:W-:Y:S01]  /*1ac0*/  ISETP.GE.AND P4, PT, R34, RZ, PT ;  /* 0x000000ff2200720c */ /* 0x000fe20003f86270 */
[----:B------:R-:W-:Y:S01]  /*1ad0*/  IMAD R47, R0, R24, R47 ;  /* 0x00000018002f7224 */ /* 0x000fe200078e022f */
[----:B------:R-:W-:Y:S01]  /*1ae0*/  LOP3.LUT R34, R4, 0x30, RZ, 0xfc, !PT ;  /* 0x0000003004227812 */ /* 0x000fe200078efcff */
[----:B------:R-:W-:Y:S01]  /*1af0*/  @!P3 IMAD.MOV R25, RZ, RZ, -R25 ;  /* 0x000000ffff19b224 */ /* 0x000fe200078e0a19 */
[----:B------:R-:W-:Y:S01]  /*1b00*/  IABS R51, R32 ;  /* 0x0000002000337213 */ /* 0x000fe20000000000 */
[----:B------:R-:W-:Y:S01]  /*1b10*/  @!P6 IMAD.IADD R45, R45, 0x1, -R0 ;  /* 0x000000012d2de824 */ /* 0x000fe200078e0a00 */
[----:B------:R-:W-:Y:S01]  /*1b20*/  IABS R53, R34 ;  /* 0x0000002200357213 */ /* 0x000fe20000000000 */
[----:B------:R-:W-:Y:S01]  /*1b30*/  @!P1 IMAD.MOV R23, RZ, RZ, -R23 ;  /* 0x000000ffff179224 */ /* 0x000fe200078e0a17 */
[C---:B------:R-:W-:Y:S01]  /*1b40*/  ISETP.GT.U32.AND P6, PT, R0.reuse, R47, PT ;  /* 0x0000002f0000720c */ /* 0x040fe20003fc4070 */
[----:B------:R-:W-:Y:S01]  /*1b50*/  IMAD.HI.U32 R22, R3, R51, RZ ;  /* 0x0000003303167227 */ /* 0x000fe200078e00ff */
[----:B------:R-:W-:-:S02]  /*1b60*/  ISETP.GT.U32.AND P3, PT, R0, R37, PT ;  /* 0x000000250000720c */ /* 0x000fc40003f64070 */
[C---:B------:R-:W-:Y:S01]  /*1b70*/  ISETP.GT.U32.AND P1, PT, R0.reuse, R39, PT ;  /* 0x000000270000720c */ /* 0x040fe20003f24070 */
[----:B------:R-:W-:Y:S01]  /*1b80*/  @!P0 IMAD.MOV R29, RZ, RZ, -R29 ;  /* 0x000000ffff1d8224 */ /* 0x000fe200078e0a1d */
[----:B------:R-:W-:Y:S01]  /*1b90*/  ISETP.GT.U32.AND P0, PT, R0, R41, PT ;  /* 0x000000290000720c */ /* 0x000fe20003f04070 */
[----:B------:R-:W-:-:S04]  /*1ba0*/  IMAD.HI.U32 R26, R3, R49, RZ ;  /* 0x00000031031a7227 */ /* 0x000fc800078e00ff */
[----:B------:R-:W-:-:S04]  /*1bb0*/  IMAD.HI.U32 R24, R3, R53, RZ ;  /* 0x0000003503187227 */ /* 0x000fc800078e00ff */
[----:B------:R-:W-:-:S04]  /*1bc0*/  IMAD.HI.U32 R28, R3, R59, RZ ;  /* 0x0000003b031c7227 */ /* 0x000fc800078e00ff */
[----:B------:R-:W-:Y:S02]  /*1bd0*/  IMAD.MOV R22, RZ, RZ, -R22 ;  /* 0x000000ffff167224 */ /* 0x000fe400078e0a16 */
[----:B------:R-:W-:Y:S02]  /*1be0*/  IMAD.MOV R26, RZ, RZ, -R26 ;  /* 0x000000ffff1a7224 */ /* 0x000fe400078e0a1a */
[----:B------:R-:W-:Y:S02]  /*1bf0*/  IMAD.MOV R24, RZ, RZ, -R24 ;  /* 0x000000ffff187224 */ /* 0x000fe400078e0a18 */
[----:B------:R-:W-:Y:S02]  /*1c00*/  IMAD.MOV R28, RZ, RZ, -R28 ;  /* 0x000000ffff1c7224 */ /* 0x000fe400078e0a1c */
[C---:B------:R-:W-:Y:S02]  /*1c10*/  IMAD R51, R0.reuse, R22, R51 ;  /* 0x0000001600337224 */ /* 0x040fe400078e0233 */
[----:B------:R-:W-:-:S02]  /*1c20*/  IMAD R49, R0, R26, R49 ;  /* 0x0000001a00317224 */ /* 0x000fc400078e0231 */
[C---:B------:R-:W-:Y:S02]  /*1c30*/  IMAD R53, R0.reuse, R24, R53 ;  /* 0x0000001800357224 */ /* 0x040fe400078e0235 */
[C---:B------:R-:W-:Y:S02]  /*1c40*/  IMAD R59, R0.reuse, R28, R59 ;  /* 0x0000001c003b7224 */ /* 0x040fe400078e023b */
[--C-:B------:R-:W-:Y:S01]  /*1c50*/  @!P6 IMAD.IADD R47, R47, 0x1, -R0.reuse ;  /* 0x000000012f2fe824 */ /* 0x100fe200078e0a00 */
[C---:B------:R-:W-:Y:S01]  /*1c60*/  ISETP.GT.U32.AND P6, PT, R0.reuse, R45, PT ;  /* 0x0000002d0000720c */ /* 0x040fe20003fc4070 */
[----:B------:R-:W-:Y:S01]  /*1c70*/  @!P3 IMAD.IADD R37, R37, 0x1, -R0 ;  /* 0x000000012525b824 */ /* 0x000fe200078e0a00 */
[----:B------:R-:W-:Y:S01]  /*1c80*/  ISETP.GT.U32.AND P3, PT, R0, R51, PT ;  /* 0x000000330000720c */ /* 0x000fe20003f64070 */
[----:B------:R-:W-:-:S04]  /*1c90*/  IMAD.HI.U32 R26, R3, R55, RZ ;  /* 0x00000037031a7227 */ /* 0x000fc800078e00ff */
[----:B------:R-:W-:-:S04]  /*1ca0*/  IMAD.HI.U32 R3, R3, R57, RZ ;  /* 0x0000003903037227 */ /* 0x000fc800078e00ff */
[----:B------:R-:W-:Y:S01]  /*1cb0*/  @!P5 IMAD.MOV R31, RZ, RZ, -R31 ;  /* 0x000000ffff1fd224 */ /* 0x000fe200078e0a1f */
[C---:B------:R-:W-:Y:S01]  /*1cc0*/  ISETP.GT.U32.AND P5, PT, R0.reuse, R43, PT ;  /* 0x0000002b0000720c */ /* 0x040fe20003fa4070 */
[----:B------:R-:W-:Y:S01]  /*1cd0*/  @!P2 IMAD.MOV R33, RZ, RZ, -R33 ;  /* 0x000000ffff21a224 */ /* 0x000fe200078e0a21 */
[C---:B------:R-:W-:Y:S01]  /*1ce0*/  ISETP.GT.U32.AND P2, PT, R0.reuse, R47, PT ;  /* 0x0000002f0000720c */ /* 0x040fe20003f44070 */
[----:B------:R-:W-:Y:S01]  /*1cf0*/  @!P4 IMAD.MOV R35, RZ, RZ, -R35 ;  /* 0x000000ffff23c224 */ /* 0x000fe200078e0a23 */
[C---:B------:R-:W-:Y:S01]  /*1d00*/  ISETP.GT.U32.AND P4, PT, R0.reuse, R49, PT ;  /* 0x000000310000720c */ /* 0x040fe20003f84070 */
[--C-:B------:R-:W-:Y:S01]  /*1d10*/  @!P1 IMAD.IADD R39, R39, 0x1, -R0.reuse ;  /* 0x0000000127279824 */ /* 0x100fe200078e0a00 */
[C---:B------:R-:W-:Y:S01]  /*1d20*/  ISETP.GT.U32.AND P1, PT, R0.reuse, R53, PT ;  /* 0x000000350000720c */ /* 0x040fe20003f24070 */
[----:B------:R-:W-:Y:S01]  /*1d30*/  @!P0 IMAD.IADD R41, R41, 0x1, -R0 ;  /* 0x0000000129298824 */ /* 0x000fe200078e0a00 */
[----:B------:R-:W-:Y:S01]  /*1d40*/  ISETP.GT.U32.AND P0, PT, R0, R59, PT ;  /* 0x0000003b0000720c */ /* 0x000fe20003f04070 */
[----:B------:R-:W-:-:S02]  /*1d50*/  IMAD.MOV R26, RZ, RZ, -R26 ;  /* 0x000000ffff1a7224 */ /* 0x000fc400078e0a1a */
[----:B------:R-:W-:Y:S02]  /*1d60*/  IMAD.MOV R3, RZ, RZ, -R3 ;  /* 0x000000ffff037224 */ /* 0x000fe400078e0a03 */
[C---:B------:R-:W-:Y:S02]  /*1d70*/  IMAD R55, R0.reuse, R26, R55 ;  /* 0x0000001a00377224 */ /* 0x040fe400078e0237 */
[C---:B------:R-:W-:Y:S02]  /*1d80*/  IMAD R57, R0.reuse, R3, R57 ;  /* 0x0000000300397224 */ /* 0x040fe400078e0239 */
[--C-:B------:R-:W-:Y:S01]  /*1d90*/  @!P6 IMAD.IADD R45, R45, 0x1, -R0.reuse ;  /* 0x000000012d2de824 */ /* 0x100fe200078e0a00 */
[C---:B------:R-:W-:Y:S01]  /*1da0*/  ISETP.GT.U32.AND P6, PT, R0.reuse, R55, PT ;  /* 0x000000370000720c */ /* 0x040fe20003fc4070 */
[--C-:B------:R-:W-:Y:S01]  /*1db0*/  @!P3 IMAD.IADD R51, R51, 0x1, -R0.reuse ;  /* 0x000000013333b824 */ /* 0x100fe200078e0a00 */
[----:B------:R-:W-:Y:S01]  /*1dc0*/  ISETP.GT.U32.AND P3, PT, R0, R57, PT ;  /* 0x000000390000720c */ /* 0x000fe20003f64070 */
[--C-:B------:R-:W-:Y:S01]  /*1dd0*/  @!P5 IMAD.IADD R43, R43, 0x1, -R0.reuse ;  /* 0x000000012b2bd824 */ /* 0x100fe200078e0a00 */
[----:B------:R-:W-:Y:S01]  /*1de0*/  ISETP.GE.AND P5, PT, R30, RZ, PT ;  /* 0x000000ff1e00720c */ /* 0x000fe20003fa6270 */
        /* <DEDUP_REMOVED lines=10> */
[----:B------:R-:W-:Y:S01]  /*1e90*/  @!P3 IMAD.IADD R57, R57, 0x1, -R0 ;  /* 0x000000013939b824 */ /* 0x000fe200078e0a00 */
[----:B------:R-:W-:Y:S01]  /*1ea0*/  ISETP.GT.U32.AND P3, PT, R0, R49, PT ;  /* 0x000000310000720c */ /* 0x000fe20003f64070 */
[----:B------:R-:W-:-:S02]  /*1eb0*/  @!P5 IMAD.MOV R37, RZ, RZ, -R37 ;  /* 0x000000ffff25d224 */ /* 0x000fc400078e0a25 */
[----:B------:R-:W-:Y:S01]  /*1ec0*/  @!P2 IMAD.MOV R39, RZ, RZ, -R39 ;  /* 0x000000ffff27a224 */ /* 0x000fe200078e0a27 */
[C---:B------:R-:W-:Y:S01]  /*1ed0*/  ISETP.GT.U32.AND P2, PT, R0.reuse, R51, PT ;  /* 0x000000330000720c */ /* 0x040fe20003f44070 */
[----:B------:R-:W-:Y:S01]  /*1ee0*/  @!P4 IMAD.MOV R41, RZ, RZ, -R41 ;  /* 0x000000ffff29c224 */ /* 0x000fe200078e0a29 */
[C---:B------:R-:W-:Y:S01]  /*1ef0*/  ISETP.GT.U32.AND P4, PT, R0.reuse, R53, PT ;  /* 0x000000350000720c */ /* 0x040fe20003f84070 */
[----:B------:R-:W-:Y:S01]  /*1f00*/  @!P1 IMAD.MOV R43, RZ, RZ, -R43 ;  /* 0x000000ffff2b9224 */ /* 0x000fe200078e0a2b */
[C---:B------:R-:W-:Y:S01]  /*1f10*/  ISETP.GT.U32.AND P1, PT, R0.reuse, R59, PT ;  /* 0x0000003b0000720c */ /* 0x040fe20003f24070 */
[----:B------:R-:W-:Y:S01]  /*1f20*/  @!P0 IMAD.MOV R45, RZ, RZ, -R45 ;  /* 0x000000ffff2d8224 */ /* 0x000fe200078e0a2d */
[C---:B------:R-:W-:Y:S01]  /*1f30*/  ISETP.GT.U32.AND P0, PT, R0.reuse, R55, PT ;  /* 0x000000370000720c */ /* 0x040fe20003f04070 */
[----:B------:R-:W-:Y:S01]  /*1f40*/  IMAD.SHL.U32 R3, R15, 0x2, RZ ;  /* 0x000000020f037824 */ /* 0x000fe200078e00ff */
[----:B------:R-:W-:Y:S01]  /*1f50*/  ISETP.GT.U32.AND P5, PT, R0, R57, PT ;  /* 0x000000390000720c */ /* 0x000fe20003fa4070 */
[--C-:B------:R-:W-:Y:S01]  /*1f60*/  @!P3 IMAD.IADD R49, R49, 0x1, -R0.reuse ;  /* 0x000000013131b824 */ /* 0x100fe200078e0a00 */
[----:B------:R-:W-:Y:S01]  /*1f70*/  ISETP.GE.AND P3, PT, R46, RZ, PT ;  /* 0x000000ff2e00720c */ /* 0x000fe20003f66270 */
[----:B------:R-:W-:Y:S01]  /*1f80*/  IMAD R22, R6, 0x90, RZ ;  /* 0x0000009006167824 */ /* 0x000fe200078e02ff */
[--C-:B------:R-:W-:Y:S01]  /*1f90*/  LOP3.LUT R24, R58, 0x30, R3.reuse, 0x48, !PT ;  /* 0x000000303a187812 */ /* 0x100fe200078e4803 */
[--C-:B------:R-:W-:Y:S01]  /*1fa0*/  @!P2 IMAD.IADD R51, R51, 0x1, -R0.reuse ;  /* 0x000000013333a824 */ /* 0x100fe200078e0a00 */
[----:B------:R-:W-:Y:S01]  /*1fb0*/  ISETP.GE.AND P2, PT, R32, RZ, PT ;  /* 0x000000ff2000720c */ /* 0x000fe20003f46270 */
[--C-:B------:R-:W-:Y:S01]  /*1fc0*/  @!P4 IMAD.IADD R53, R53, 0x1, -R0.reuse ;  /* 0x000000013535c824 */ /* 0x100fe200078e0a00 */
[----:B------:R-:W-:Y:S01]  /*1fd0*/  LOP3.LUT R61, R22, 0x10, R3, 0x78, !PT ;  /* 0x00000010163d7812 */ /* 0x000fe200078e7803 */
[--C-:B------:R-:W-:Y:S01]  /*1fe0*/  @!P1 IMAD.IADD R59, R59, 0x1, -R0.reuse ;  /* 0x000000013b3b9824 */ /* 0x100fe200078e0a00 */
[----:B------:R-:W-:Y:S01]  /*1ff0*/  ISETP.GE.AND P1, PT, R48, RZ, PT ;  /* 0x000000ff3000720c */ /* 0x000fe20003f26270 */
[--C-:B------:R-:W-:Y:S01]  /*2000*/  @!P0 IMAD.IADD R55, R55, 0x1, -R0.reuse ;  /* 0x0000000137378824 */ /* 0x100fe200078e0a00 */
[----:B------:R-:W-:Y:S01]  /*2010*/  ISETP.GE.AND P0, PT, R50, RZ, PT ;  /* 0x000000ff3200720c */ /* 0x000fe20003f06270 */
[----:B------:R-:W-:Y:S01]  /*2020*/  @!P5 IMAD.IADD R57, R57, 0x1, -R0 ;  /* 0x000000013939d824 */ /* 0x000fe200078e0a00 */
[----:B------:R-:W-:Y:S01]  /*2030*/  ISETP.NE.AND P5, PT, R27, RZ, PT ;  /* 0x000000ff1b00720c */ /* 0x000fe20003fa5270 */
[----:B------:R-:W0:Y:S01]  /*2040*/  LDC R0, c[0x0][0x3a8] ;  /* 0x0000ea00ff007b82 */ /* 0x000e220000000800 */
[----:B------:R-:W-:Y:S01]  /*2050*/  @!P6 IMAD.MOV R47, RZ, RZ, -R47 ;  /* 0x000000ffff2fe224 */ /* 0x000fe200078e0a2f */
[----:B------:R-:W-:Y:S01]  /*2060*/  ISETP.GE.AND P6, PT, R4, RZ, PT ;  /* 0x000000ff0400720c */ /* 0x000fe20003fc6270 */
[----:B------:R-:W-:Y:S01]  /*2070*/  IMAD.IADD R4, R24, 0x1, R5 ;  /* 0x0000000118047824 */ /* 0x000fe200078e0205 */
[----:B------:R-:W-:Y:S01]  /*2080*/  LOP3.LUT R27, RZ, R27, RZ, 0x33, !PT ;  /* 0x0000001bff1b7212 */ /* 0x000fe200078e33ff */
[----:B------:R-:W-:Y:S01]  /*2090*/  IMAD.SHL.U32 R6, R15, 0x40, RZ ;  /* 0x000000400f067824 */ /* 0x000fe200078e00ff */
[----:B------:R-:W-:Y:S01]  /*20a0*/  ISETP.GE.AND P4, PT, R34, RZ, PT ;  /* 0x000000ff2200720c */ /* 0x000fe20003f86270 */
[----:B------:R-:W-:Y:S01]  /*20b0*/  @!P2 IMAD.MOV R51, RZ, RZ, -R51 ;  /* 0x000000ffff33a224 */ /* 0x000fe200078e0a33 */
[----:B------:R1:W-:Y:S01]  /*20c0*/  STL [R1+0x18], R4 ;  /* 0x0000180401007387 */ /* 0x0003e20000100800 */
[----:B------:R-:W-:Y:S01]  /*20d0*/  @!P1 IMAD.MOV R55, RZ, RZ, -R55 ;  /* 0x000000ffff379224 */ /* 0x000fe200078e0a37 */
[----:B------:R-:W-:Y:S01]  /*20e0*/  LOP3.LUT R90, R61, 0x400, R6, 0xf8, !PT ;  /* 0x000004003d5a7812 */ /* 0x000fe200078ef806 */
[----:B------:R-:W-:Y:S01]  /*20f0*/  @!P3 IMAD.MOV R49, RZ, RZ, -R49 ;  /* 0x000000ffff31b224 */ /* 0x000fe200078e0a31 */
[C---:B------:R-:W-:Y:S01]  /*2100*/  SEL R9, R27.reuse, R9, !P5 ;  /* 0x000000091b097207 */ /* 0x040fe20006800000 */
[----:B------:R-:W-:Y:S01]  /*2110*/  @!P0 IMAD.MOV R57, RZ, RZ, -R57 ;  /* 0x000000ffff398224 */ /* 0x000fe200078e0a39 */
[C---:B------:R-:W-:Y:S01]  /*2120*/  SEL R7, R27.reuse, R7, !P5 ;  /* 0x000000071b077207 */ /* 0x040fe20006800000 */
[----:B------:R-:W-:Y:S01]  /*2130*/  STL [R1+0x10], R90 ;  /* 0x0000105a01007387 */ /* 0x000fe20000100800 */
[----:B------:R-:W-:Y:S01]  /*2140*/  SEL R8, R27, R8, !P5 ;  /* 0x000000081b087207 */ /* 0x000fe20006800000 */
[----:B---3--:R-:W-:Y:S01]  /*2150*/  IMAD R9, R9, UR10, RZ ;  /* 0x0000000a09097c24 */ /* 0x008fe2000f8e02ff */
[C---:B-1----:R-:W-:Y:S01]  /*2160*/  SEL R4, R27.reuse, R14, !P5 ;  /* 0x0000000e1b047207 */ /* 0x042fe20006800000 */
[----:B------:R-:W-:Y:S01]  /*2170*/  @!P4 IMAD.MOV R53, RZ, RZ, -R53 ;  /* 0x000000ffff35c224 */ /* 0x000fe200078e0a35 */
[----:B------:R-:W-:Y:S01]  /*2180*/  SEL R10, R27, R10, !P5 ;  /* 0x0000000a1b0a7207 */ /* 0x000fe20006800000 */
[----:B------:R-:W-:Y:S01]  /*2190*/  IMAD R7, R7, UR10, RZ ;  /* 0x0000000a07077c24 */ /* 0x000fe2000f8e02ff */
[C---:B------:R-:W-:Y:S01]  /*21a0*/  SEL R11, R27.reuse, R11, !P5 ;  /* 0x0000000b1b0b7207 */ /* 0x040fe20006800000 */
[----:B------:R-:W-:Y:S01]  /*21b0*/  @!P6 IMAD.MOV R59, RZ, RZ, -R59 ;  /* 0x000000ffff3be224 */ /* 0x000fe200078e0a3b */
[C---:B------:R-:W-:Y:S01]  /*21c0*/  SEL R12, R27.reuse, R12, !P5 ;  /* 0x0000000c1b0c7207 */ /* 0x040fe20006800000 */
[-C--:B0-----:R-:W-:Y:S01]  /*21d0*/  IMAD R5, R62, R0.reuse, RZ ;  /* 0x000000003e057224 */ /* 0x081fe200078e02ff */
[C---:B------:R-:W-:Y:S01]  /*21e0*/  SEL R13, R27.reuse, R13, !P5 ;  /* 0x0000000d1b0d7207 */ /* 0x040fe20006800000 */
[----:B------:R-:W-:Y:S01]  /*21f0*/  IMAD R6, R56, R0, RZ ;  /* 0x0000000038067224 */ /* 0x000fe200078e02ff */
[C---:B------:R-:W-:Y:S01]  /*2200*/  SEL R16, R27.reuse, R16, !P5 ;  /* 0x000000101b107207 */ /* 0x040fe20006800000 */
[-C--:B------:R-:W-:Y:S01]  /*2210*/  IMAD R22, R54, R0.reuse, RZ ;  /* 0x0000000036167224 */ /* 0x080fe200078e02ff */
[----:B------:R-:W-:Y:S01]  /*2220*/  SEL R17, R27, R17, !P5 ;  /* 0x000000111b117207 */ /* 0x000fe20006800000 */
[----:B------:R-:W-:Y:S01]  /*2230*/  IMAD R14, R52, R0, RZ ;  /* 0x00000000340e7224 */ /* 0x000fe200078e02ff */
[----:B--2---:R-:W-:Y:S01]  /*2240*/  LEA R0, P1, R5, UR12, 0x1 ;  /* 0x0000000c05007c11 */ /* 0x004fe2000f8208ff */
[----:B------:R-:W-:Y:S01]  /*2250*/  IMAD R8, R8, UR10, RZ ;  /* 0x0000000a08087c24 */ /* 0x000fe2000f8e02ff */
[----:B------:R-:W-:Y:S01]  /*2260*/  LEA R24, P2, R6, UR12, 0x1 ;  /* 0x0000000c06187c11 */ /* 0x000fe2000f8408ff */
[----:B------:R-:W-:Y:S01]  /*2270*/  IMAD R10, R10, UR10, RZ ;  /* 0x0000000a0a0a7c24 */ /* 0x000fe2000f8e02ff */
[----:B------:R-:W-:Y:S01]  /*2280*/  LEA R26, P3, R22, UR12, 0x1 ;  /* 0x0000000c161a7c11 */ /* 0x000fe2000f8608ff */
[----:B------:R0:W-:Y:S01]  /*2290*/  STL [R1+0x64], R0 ;  /* 0x0000640001007387 */ /* 0x0001e20000100800 */
[----:B------:R-:W-:Y:S01]  /*22a0*/  SEL R18, R27, R18, !P5 ;  /* 0x000000121b127207 */ /* 0x000fe20006800000 */
[----:B------:R-:W-:Y:S01]  /*22b0*/  IMAD R11, R11, UR10, RZ ;  /* 0x0000000a0b0b7c24 */ /* 0x000fe2000f8e02ff */
[C---:B------:R-:W-:Y:S01]  /*22c0*/  SEL R19, R27.reuse, R19, !P5 ;  /* 0x000000131b137207 */ /* 0x040fe20006800000 */
[----:B------:R1:W-:Y:S01]  /*22d0*/  STL [R1+0x6c], R24 ;  /* 0x00006c1801007387 */ /* 0x0003e20000100800 */
[C---:B------:R-:W-:Y:S01]  /*22e0*/  SEL R20, R27.reuse, R20, !P5 ;  /* 0x000000141b147207 */ /* 0x040fe20006800000 */
[----:B------:R-:W-:Y:S01]  /*22f0*/  IMAD R12, R12, UR10, RZ ;  /* 0x0000000a0c0c7c24 */ /* 0x000fe2000f8e02ff */
[C---:B------:R-:W-:Y:S01]  /*2300*/  SEL R21, R27.reuse, R21, !P5 ;  /* 0x000000151b157207 */ /* 0x040fe20006800000 */
[----:B------:R-:W-:Y:S01]  /*2310*/  STL [R1+0x74], R26 ;  /* 0x0000741a01007387 */ /* 0x000fe20000100800 */
[----:B------:R-:W-:Y:S01]  /*2320*/  SEL R25, R27, R25, !P5 ;  /* 0x000000191b197207 */ /* 0x000fe20006800000 */
[----:B------:R-:W-:Y:S01]  /*2330*/  IMAD R13, R13, UR10, RZ ;  /* 0x0000000a0d0d7c24 */ /* 0x000fe2000f8e02ff */
[----:B0-----:R-:W-:Y:S01]  /*2340*/  LEA R0, P0, R14, UR12, 0x1 ;  /* 0x0000000c0e007c11 */ /* 0x001fe2000f8008ff */
[----:B------:R-:W-:Y:S01]  /*2350*/  IMAD R4, R4, UR10, RZ ;  /* 0x0000000a04047c24 */ /* 0x000fe2000f8e02ff */
[----:B------:R-:W-:Y:S01]  /*2360*/  SEL R23, R27, R23, !P5 ;  /* 0x000000171b177207 */ /* 0x000fe20006800000 */
[----:B------:R-:W-:Y:S01]  /*2370*/  IMAD R16, R16, UR10, RZ ;  /* 0x0000000a10107c24 */ /* 0x000fe2000f8e02ff */
[----:B-1----:R-:W-:Y:S01]  /*2380*/  LEA.HI.X.SX32 R24, R5, UR13, 0x1, P1 ;  /* 0x0000000d05187c11 */ /* 0x002fe200088f0eff */
[----:B------:R0:W-:Y:S01]  /*2390*/  STL [R1+0x7c], R0 ;  /* 0x00007c0001007387 */ /* 0x0001e20000100800 */
[----:B------:R-:W-:Y:S01]  /*23a0*/  LEA.HI.X.SX32 R5, R6, UR13, 0x1, P2 ;  /* 0x0000000d06057c11 */ /* 0x000fe200090f0eff */
[----:B------:R-:W-:Y:S01]  /*23b0*/  IMAD R19, R19, UR10, RZ ;  /* 0x0000000a13137c24 */ /* 0x000fe2000f8e02ff */
[C---:B------:R-:W-:Y:S01]  /*23c0*/  SEL R29, R27.reuse, R29, !P5 ;  /* 0x0000001d1b1d7207 */ /* 0x040fe20006800000 */
[----:B------:R-:W-:Y:S01]  /*23d0*/  STL [R1+0x60], R24 ;  /* 0x0000601801007387 */ /* 0x000fe20000100800 */
[----:B------:R-:W-:Y:S01]  /*23e0*/  SEL R31, R27, R31, !P5 ;  /* 0x0000001f1b1f7207 */ /* 0x000fe20006800000 */
[----:B------:R-:W-:Y:S01]  /*23f0*/  IMAD R17, R17, UR10, RZ ;  /* 0x0000000a11117c24 */ /* 0x000fe2000f8e02ff */
[C---:B------:R-:W-:Y:S01]  /*2400*/  SEL R33, R27.reuse, R33, !P5 ;  /* 0x000000211b217207 */ /* 0x040fe20006800000 */
[----:B------:R-:W-:Y:S01]  /*2410*/  STL [R1+0x68], R5 ;  /* 0x0000680501007387 */ /* 0x000fe20000100800 */
[----:B------:R-:W-:Y:S01]  /*2420*/  SEL R35, R27, R35, !P5 ;  /* 0x000000231b237207 */ /* 0x000fe20006800000 */
[----:B------:R-:W-:Y:S01]  /*2430*/  IMAD R29, R29, UR10, RZ ;  /* 0x0000000a1d1d7c24 */ /* 0x000fe2000f8e02ff */
[----:B0-----:R-:W-:Y:S01]  /*2440*/  LEA.HI.X.SX32 R0, R22, UR13, 0x1, P3 ;  /* 0x0000000d16007c11 */ /* 0x001fe200098f0eff */
[----:B------:R-:W-:Y:S01]  /*2450*/  IMAD R18, R18, UR10, RZ ;  /* 0x0000000a12127c24 */ /* 0x000fe2000f8e02ff */
[----:B------:R-:W-:Y:S01]  /*2460*/  SEL R37, R27, R37, !P5 ;  /* 0x000000251b257207 */ /* 0x000fe20006800000 */
[----:B------:R-:W-:Y:S01]  /*2470*/  IMAD R21, R21, UR10, RZ ;  /* 0x0000000a15157c24 */ /* 0x000fe2000f8e02ff */
[C---:B------:R-:W-:Y:S01]  /*2480*/  SEL R39, R27.reuse, R39, !P5 ;  /* 0x000000271b277207 */ /* 0x040fe20006800000 */
[----:B------:R0:W-:Y:S01]  /*2490*/  STL [R1+0x70], R0 ;  /* 0x0000700001007387 */ /* 0x0001e20000100800 */
[----:B------:R-:W-:Y:S01]  /*24a0*/  SEL R41, R27, R41, !P5 ;  /* 0x000000291b297207 */ /* 0x000fe20006800000 */
[----:B------:R-:W-:Y:S01]  /*24b0*/  IMAD R25, R25, UR10, RZ ;  /* 0x0000000a19197c24 */ /* 0x000fe2000f8e02ff */
[----:B------:R-:W-:Y:S01]  /*24c0*/  SEL R43, R27, R43, !P5 ;  /* 0x0000002b1b2b7207 */ /* 0x000fe20006800000 */
[----:B------:R-:W-:Y:S01]  /*24d0*/  IMAD R39, R39, UR10, RZ ;  /* 0x0000000a27277c24 */ /* 0x000fe2000f8e02ff */
[----:B------:R-:W-:Y:S01]  /*24e0*/  SEL R45, R27, R45, !P5 ;  /* 0x0000002d1b2d7207 */ /* 0x000fe20006800000 */
[----:B------:R-:W-:Y:S01]  /*24f0*/  IMAD R23, R23, UR10, RZ ;  /* 0x0000000a17177c24 */ /* 0x000fe2000f8e02ff */
[C---:B------:R-:W-:Y:S01]  /*2500*/  SEL R47, R27.reuse, R47, !P5 ;  /* 0x0000002f1b2f7207 */ /* 0x040fe20006800000 */
[----:B------:R-:W-:Y:S01]  /*2510*/  IMAD R20, R20, UR10, RZ ;  /* 0x0000000a14147c24 */ /* 0x000fe2000f8e02ff */
[----:B------:R-:W-:Y:S01]  /*2520*/  SEL R49, R27, R49, !P5 ;  /* 0x000000311b317207 */ /* 0x000fe20006800000 */
[----:B------:R-:W-:Y:S01]  /*2530*/  IMAD R31, R31, UR10, RZ ;  /* 0x0000000a1f1f7c24 */ /* 0x000fe2000f8e02ff */
[----:B0-----:R-:W-:Y:S01]  /*2540*/  LEA R0, P1, R9, UR14, 0x1 ;  /* 0x0000000e09007c11 */ /* 0x001fe2000f8208ff */
        /* <DEDUP_REMOVED lines=9> */
[----:B------:R-:W-:Y:S01]  /*25e0*/  LEA R5, P2, R7, UR14, 0x1 ;  /* 0x0000000e07057c11 */ /* 0x000fe2000f8408ff */
[----:B------:R-:W-:Y:S01]  /*25f0*/  IMAD R41, R41, UR10, RZ ;  /* 0x0000000a29297c24 */ /* 0x000fe2000f8e02ff */
[----:B------:R-:W-:Y:S01]  /*2600*/  SEL R27, R27, R59, !P5 ;  /* 0x0000003b1b1b7207 */ /* 0x000fe20006800000 */
[----:B------:R-:W-:Y:S01]  /*2610*/  IMAD R43, R43, UR10, RZ ;  /* 0x0000000a2b2b7c24 */ /* 0x000fe2000f8e02ff */
[----:B------:R-:W-:Y:S01]  /*2620*/  LEA R6, P4, R8, UR14, 0x1 ;  /* 0x0000000e08067c11 */ /* 0x000fe2000f8808ff */
[----:B------:R1:W-:Y:S01]  /*2630*/  STL [R1+0x54], R5 ;  /* 0x0000540501007387 */ /* 0x0003e20000100800 */
[----:B0-----:R-:W-:Y:S01]  /*2640*/  LEA R0, P5, R10, UR14, 0x1 ;  /* 0x0000000e0a007c11 */ /* 0x001fe2000f8a08ff */
[----:B------:R-:W-:Y:S01]  /*2650*/  IMAD R45, R45, UR10, RZ ;  /* 0x0000000a2d2d7c24 */ /* 0x000fe2000f8e02ff */
[----:B------:R-:W-:Y:S01]  /*2660*/  SHF.R.U32.HI R48, RZ, 0x2, R15 ;  /* 0x00000002ff307819 */ /* 0x000fe2000001160f */
[----:B------:R0:W-:Y:S01]  /*2670*/  STL [R1+0x4c], R6 ;  /* 0x00004c0601007387 */ /* 0x0001e20000100800 */
[----:B------:R-:W-:Y:S01]  /*2680*/  IMAD R47, R47, UR10, RZ ;  /* 0x0000000a2f2f7c24 */ /* 0x000fe2000f8e02ff */
[----:B------:R-:W-:Y:S01]  /*2690*/  CS2R R58, SRZ ;  /* 0x00000000003a7805 */ /* 0x000fe2000001ff00 */
[----:B------:R-:W-:Y:S01]  /*26a0*/  IMAD R51, R51, UR10, RZ ;  /* 0x0000000a33337c24 */ /* 0x000fe2000f8e02ff */
[----:B------:R2:W-:Y:S01]  /*26b0*/  STL [R1+0x44], R0 ;  /* 0x0000440001007387 */ /* 0x0005e20000100800 */
[----:B------:R-:W-:Y:S01]  /*26c0*/  IMAD R53, R53, UR10, RZ ;  /* 0x0000000a35357c24 */ /* 0x000fe2000f8e02ff */
[----:B-1----:R-:W-:Y:S01]  /*26d0*/  LEA R5, P3, R11, UR14, 0x1 ;  /* 0x0000000e0b057c11 */ /* 0x002fe2000f8608ff */
[----:B------:R-:W-:Y:S01]  /*26e0*/  IMAD R55, R55, UR10, RZ ;  /* 0x0000000a37377c24 */ /* 0x000fe2000f8e02ff */
[----:B------:R-:W-:Y:S01]  /*26f0*/  CS2R R60, SRZ ;  /* 0x00000000003c7805 */ /* 0x000fe2000001ff00 */
[----:B------:R-:W-:Y:S01]  /*2700*/  IMAD R57, R57, UR10, RZ ;  /* 0x0000000a39397c24 */ /* 0x000fe2000f8e02ff */
[----:B0-----:R-:W-:Y:S01]  /*2710*/  LEA.HI.X.SX32 R6, R9, UR15, 0x1, P1 ;  /* 0x0000000f09067c11 */ /* 0x001fe200088f0eff */
[----:B------:R0:W-:Y:S01]  /*2720*/  STL [R1+0x3c], R5 ;  /* 0x00003c0501007387 */ /* 0x0001e20000100800 */
[----:B------:R-:W-:Y:S01]  /*2730*/  IMAD R27, R27, UR10, RZ ;  /* 0x0000000a1b1b7c24 */ /* 0x000fe2000f8e02ff */
[----:B------:R-:W1:Y:S01]  /*2740*/  LDCU UR10, c[0x0][0x3a4] ;  /* 0x00007480ff0a77ac */ /* 0x000e620008000800 */
[----:B--2---:R-:W-:Y:S01]  /*2750*/  LEA R0, P1, R12, UR14, 0x1 ;  /* 0x0000000e0c007c11 */ /* 0x004fe2000f8208ff */
[----:B------:R2:W-:Y:S01]  /*2760*/  STL [R1+0x58], R6 ;  /* 0x0000580601007387 */ /* 0x0005e20000100800 */
[----:B------:R-:W-:-:S03]  /*2770*/  CS2R R62, SRZ ;  /* 0x00000000003e7805 */ /* 0x000fc6000001ff00 */
[----:B------:R3:W-:Y:S01]  /*2780*/  STL [R1+0x34], R0 ;  /* 0x0000340001007387 */ /* 0x0007e20000100800 */
[----:B0-----:R-:W-:Y:S02]  /*2790*/  LEA.HI.X.SX32 R5, R7, UR15, 0x1, P2 ;  /* 0x0000000f07057c11 */ /* 0x001fe400090f0eff */
[----:B--2---:R-:W-:-:S03]  /*27a0*/  LEA R6, P2, R13, UR14, 0x1 ;  /* 0x0000000e0d067c11 */ /* 0x004fc6000f8408ff */
[----:B------:R0:W-:Y:S01]  /*27b0*/  STL [R1+0x50], R5 ;  /* 0x0000500501007387 */ /* 0x0001e20000100800 */
[----:B---3--:R-:W-:-:S03]  /*27c0*/  LEA.HI.X.SX32 R0, R8, UR15, 0x1, P4 ;  /* 0x0000000f08007c11 */ /* 0x008fc6000a0f0eff */
[----:B------:R2:W-:Y:S01]  /*27d0*/  STL [R1+0x2c], R6 ;  /* 0x00002c0601007387 */ /* 0x0005e20000100800 */
[----:B-1----:R-:W-:-:S03]  /*27e0*/  IMAD R2, R2, UR10, RZ ;  /* 0x0000000a02027c24 */ /* 0x002fc6000f8e02ff */
[----:B------:R1:W-:Y:S01]  /*27f0*/  STL [R1+0x48], R0 ;  /* 0x0000480001007387 */ /* 0x0003e20000100800 */
[----:B0-----:R-:W-:Y:S02]  /*2800*/  LEA R5, P4, R4, UR14, 0x1 ;  /* 0x0000000e04057c11 */ /* 0x001fe4000f8808ff */
[----:B--2---:R-:W-:-:S03]  /*2810*/  LEA.HI.X.SX32 R6, R10, UR15, 0x1, P5 ;  /* 0x0000000f0a067c11 */ /* 0x004fc6000a8f0eff */
[----:B------:R0:W-:Y:S01]  /*2820*/  STL [R1+0x24], R5 ;  /* 0x0000240501007387 */ /* 0x0001e20000100800 */
[----:B-1----:R-:W-:-:S03]  /*2830*/  LEA R0, P5, R16, UR14, 0x1 ;  /* 0x0000000e10007c11 */ /* 0x002fc6000f8a08ff */
[----:B------:R-:W-:Y:S01]  /*2840*/  STL [R1+0x40], R6 ;  /* 0x0000400601007387 */ /* 0x000fe20000100800 */
[----:B------:R-:W-:-:S03]  /*2850*/  LEA.HI.X.SX32 R119, R16, UR15, 0x1, P5 ;  /* 0x0000000f10777c11 */ /* 0x000fc6000a8f0eff */
[----:B------:R1:W-:Y:S01]  /*2860*/  STL [R1+0x1c], R0 ;  /* 0x00001c0001007387 */ /* 0x0003e20000100800 */
[----:B------:R-:W-:Y:S02]  /*2870*/  LEA R110, P5, R21, UR14, 0x1 ;  /* 0x0000000e156e7c11 */ /* 0x000fe4000f8a08ff */
[----:B0-----:R-:W-:Y:S02]  /*2880*/  LEA.HI.X.SX32 R5, R11, UR15, 0x1, P3 ;  /* 0x0000000f0b057c11 */ /* 0x001fe400098f0eff */
[----:B------:R-:W-:Y:S02]  /*2890*/  LEA R118, P3, R17, UR14, 0x1 ;  /* 0x0000000e11767c11 */ /* 0x000fe4000f8608ff */
[----:B------:R-:W-:Y:S01]  /*28a0*/  LEA.HI.X.SX32 R108, R21, UR15, 0x1, P5 ;  /* 0x0000000f156c7c11 */ /* 0x000fe2000a8f0eff */
[----:B------:R0:W-:Y:S01]  /*28b0*/  STL [R1+0x38], R5 ;  /* 0x0000380501007387 */ /* 0x0001e20000100800 */
[----:B------:R-:W-:Y:S02]  /*28c0*/  LEA.HI.X.SX32 R117, R17, UR15, 0x1, P3 ;  /* 0x0000000f11757c11 */ /* 0x000fe400098f0eff */
[----:B-1----:R-:W-:-:S02]  /*28d0*/  LEA.HI.X.SX32 R0, R12, UR15, 0x1, P1 ;  /* 0x0000000f0c007c11 */ /* 0x002fc400088f0eff */
[C---:B------:R-:W-:Y:S02]  /*28e0*/  LEA R115, P1, R18.reuse, UR14, 0x1 ;  /* 0x0000000e12737c11 */ /* 0x040fe4000f8208ff */
[----:B------:R-:W-:Y:S01]  /*28f0*/  LEA R111, P3, R25, UR14, 0x1 ;  /* 0x0000000e196f7c11 */ /* 0x000fe2000f8608ff */
[----:B------:R1:W-:Y:S01]  /*2900*/  STL [R1+0x30], R0 ;  /* 0x0000300001007387 */ /* 0x0003e20000100800 */
[----:B------:R-:W-:Y:S02]  /*2910*/  LEA.HI.X.SX32 R113, R18, UR15, 0x1, P1 ;  /* 0x0000000f12717c11 */ /* 0x000fe400088f0eff */
[----:B0-----:R-:W-:Y:S02]  /*2920*/  LEA.HI.X.SX32 R5, R13, UR15, 0x1, P2 ;  /* 0x0000000f0d057c11 */ /* 0x001fe400090f0eff */
[----:B------:R-:W-:Y:S02]  /*2930*/  LEA R116, P2, R19, UR14, 0x1 ;  /* 0x0000000e13747c11 */ /* 0x000fe4000f8408ff */
[----:B------:R-:W-:Y:S01]  /*2940*/  LEA R106, P1, R23, UR14, 0x1 ;  /* 0x0000000e176a7c11 */ /* 0x000fe2000f8208ff */
[----:B------:R-:W-:Y:S01]  /*2950*/  STL [R1+0x28], R5 ;  /* 0x0000280501007387 */ /* 0x000fe20000100800 */
[----:B------:R-:W-:-:S02]  /*2960*/  LEA.HI.X.SX32 R114, R19, UR15, 0x1, P2 ;  /* 0x0000000f13727c11 */ /* 0x000fc400090f0eff */
[----:B-1----:R-:W-:Y:S02]  /*2970*/  LEA.HI.X.SX32 R0, R4, UR15, 0x1, P4 ;  /* 0x0000000f04007c11 */ /* 0x002fe4000a0f0eff */
[C---:B------:R-:W-:Y:S02]  /*2980*/  LEA R105, P2, R29.reuse, UR14, 0x1 ;  /* 0x0000000e1d697c11 */ /* 0x040fe4000f8408ff */
[----:B------:R-:W-:Y:S01]  /*2990*/  LEA R112, P4, R20, UR14, 0x1 ;  /* 0x0000000e14707c11 */ /* 0x000fe2000f8808ff */
[----:B------:R0:W-:Y:S01]  /*29a0*/  STL [R1+0x20], R0 ;  /* 0x0000200001007387 */ /* 0x0001e20000100800 */
[----:B------:R-:W-:Y:S02]  /*29b0*/  LEA.HI.X.SX32 R103, R29, UR15, 0x1, P2 ;  /* 0x0000000f1d677c11 */ /* 0x000fe400090f0eff */
[----:B------:R-:W-:Y:S02]  /*29c0*/  CS2R R28, SRZ ;  /* 0x00000000001c7805 */ /* 0x000fe4000001ff00 */
[----:B------:R-:W-:-:S02]  /*29d0*/  LEA R8, P2, R39, UR14, 0x1 ;  /* 0x0000000e27087c11 */ /* 0x000fc4000f8408ff */
[----:B------:R-:W-:Y:S02]  /*29e0*/  LEA.HI.X.SX32 R107, R25, UR15, 0x1, P3 ;  /* 0x0000000f196b7c11 */ /* 0x000fe400098f0eff */
[----:B------:R-:W-:Y:S02]  /*29f0*/  CS2R R24, SRZ ;  /* 0x0000000000187805 */ /* 0x000fe4000001ff00 */
[----:B------:R-:W-:Y:S02]  /*2a00*/  LEA.HI.X.SX32 R9, R39, UR15, 0x1, P2 ;  /* 0x0000000f27097c11 */ /* 0x000fe400090f0eff */
[----:B------:R-:W-:Y:S02]  /*2a10*/  CS2R R38, SRZ ;  /* 0x0000000000267805 */ /* 0x000fe4000001ff00 */
[----:B------:R-:W-:Y:S02]  /*2a20*/  LEA R93, P2, R49, UR14, 0x1 ;  /* 0x0000000e315d7c11 */ /* 0x000fe4000f8408ff */
[----:B0-----:R-:W-:-:S02]  /*2a30*/  LEA.HI.X.SX32 R0, R14, UR13, 0x1, P0 ;  /* 0x0000000d0e007c11 */ /* 0x001fc400080f0eff */
[----:B------:R-:W-:Y:S02]  /*2a40*/  LOP3.LUT R14, R15, 0x1c0, RZ, 0xc0, !PT ;  /* 0x000001c00f0e7812 */ /* 0x000fe400078ec0ff */
[----:B------:R-:W-:Y:S01]  /*2a50*/  LEA.HI.X.SX32 R94, R49, UR15, 0x1, P2 ;  /* 0x0000000f315e7c11 */ /* 0x000fe200090f0eff */
[----:B------:R0:W-:Y:S01]  /*2a60*/  STL [R1+0x78], R0 ;  /* 0x0000780001007387 */ /* 0x0001e20000100800 */
[----:B------:R-:W-:Y:S02]  /*2a70*/  SHF.R.U32.HI R14, RZ, 0x2, R14 ;  /* 0x00000002ff0e7819 */ /* 0x000fe4000001160e */
[----:B------:R-:W-:Y:S01]  /*2a80*/  LEA.HI.X.SX32 R104, R23, UR15, 0x1, P1 ;  /* 0x0000000f17687c11 */ /* 0x000fe200088f0eff */
[----:B------:R-:W-:Y:S01]  /*2a90*/  STL [R1+0x88], R48 ;  /* 0x0000883001007387 */ /* 0x000fe20000100800 */
[----:B------:R-:W-:Y:S02]  /*2aa0*/  LOP3.LUT R49, R14, 0x3fe, R3, 0x78, !PT ;  /* 0x000003fe0e317812 */ /* 0x000fe400078e7803 */
[----:B------:R-:W-:-:S02]  /*2ab0*/  CS2R R22, SRZ ;  /* 0x0000000000167805 */ /* 0x000fc4000001ff00 */
[----:B------:R-:W-:Y:S02]  /*2ac0*/  LOP3.LUT R3, R3, 0x3fe, RZ, 0xc0, !PT ;  /* 0x000003fe03037812 */ /* 0x000fe400078ec0ff */
[----:B------:R-:W-:Y:S02]  /*2ad0*/  LEA.HI.X.SX32 R109, R20, UR15, 0x1, P4 ;  /* 0x0000000f146d7c11 */ /* 0x000fe4000a0f0eff */
[----:B------:R-:W-:Y:S02]  /*2ae0*/  CS2R R20, SRZ ;  /* 0x0000000000147805 */ /* 0x000fe4000001ff00 */
[----:B0-----:R-:W-:Y:S02]  /*2af0*/  LOP3.LUT R0, R15, 0x1f, RZ, 0xc0, !PT ;  /* 0x0000001f0f007812 */ /* 0x001fe400078ec0ff */
[----:B------:R-:W0:Y:S01]  /*2b00*/  LDC R15, c[0x0][0x3ac] ;  /* 0x0000eb00ff0f7b82 */ /* 0x000e220000000800 */
[----:B------:R-:W-:Y:S02]  /*2b10*/  LEA R102, P5, R33, UR14, 0x1 ;  /* 0x0000000e21667c11 */ /* 0x000fe4000f8a08ff */
[----:B------:R-:W-:-:S02]  /*2b20*/  LEA R98, P3, R35, UR14, 0x1 ;  /* 0x0000000e23627c11 */ /* 0x000fc4000f8608ff */
[----:B------:R-:W-:Y:S02]  /*2b30*/  LEA R16, P1, R37, UR14, 0x1 ;  /* 0x0000000e25107c11 */ /* 0x000fe4000f8208ff */
[----:B------:R-:W-:Y:S02]  /*2b40*/  LEA R101, P4, R31, UR14, 0x1 ;  /* 0x0000000e1f657c11 */ /* 0x000fe4000f8808ff */
[----:B------:R-:W-:Y:S02]  /*2b50*/  LEA.HI.X.SX32 R100, R33, UR15, 0x1, P5 ;  /* 0x0000000f21647c11 */ /* 0x000fe4000a8f0eff */
[----:B------:R-:W-:Y:S02]  /*2b60*/  CS2R R32, SRZ ;  /* 0x0000000000207805 */ /* 0x000fe4000001ff00 */
[----:B------:R-:W-:Y:S02]  /*2b70*/  LEA.HI.X.SX32 R4, R35, UR15, 0x1, P3 ;  /* 0x0000000f23047c11 */ /* 0x000fe400098f0eff */
[----:B------:R-:W-:-:S02]  /*2b80*/  CS2R R34, SRZ ;  /* 0x0000000000227805 */ /* 0x000fc4000001ff00 */
[----:B------:R-:W-:Y:S02]  /*2b90*/  LEA.HI.X.SX32 R13, R37, UR15, 0x1, P1 ;  /* 0x0000000f250d7c11 */ /* 0x000fe400088f0eff */
[----:B------:R-:W-:Y:S02]  /*2ba0*/  CS2R R36, SRZ ;  /* 0x0000000000247805 */ /* 0x000fe4000001ff00 */
[----:B------:R-:W-:Y:S02]  /*2bb0*/  LEA.HI.X.SX32 R99, R31, UR15, 0x1, P4 ;  /* 0x0000000f1f637c11 */ /* 0x000fe4000a0f0eff */
[----:B------:R-:W-:Y:S02]  /*2bc0*/  CS2R R30, SRZ ;  /* 0x00000000001e7805 */ /* 0x000fe4000001ff00 */
[----:B------:R-:W-:Y:S02]  /*2bd0*/  LEA R7, P5, R43, UR14, 0x1 ;  /* 0x0000000e2b077c11 */ /* 0x000fe4000f8a08ff */
[----:B------:R-:W-:-:S02]  /*2be0*/  LEA R18, P3, R45, UR14, 0x1 ;  /* 0x0000000e2d127c11 */ /* 0x000fc4000f8608ff */
[----:B------:R-:W-:Y:S02]  /*2bf0*/  LEA R17, P1, R47, UR14, 0x1 ;  /* 0x0000000e2f117c11 */ /* 0x000fe4000f8208ff */
[----:B------:R-:W-:Y:S01]  /*2c00*/  LEA R5, P4, R41, UR14, 0x1 ;  /* 0x0000000e29057c11 */ /* 0x000fe2000f8808ff */
[----:B0-----:R-:W-:Y:S01]  /*2c10*/  IMAD R14, R0, R15, RZ ;  /* 0x0000000f000e7224 */ /* 0x001fe200078e02ff */
[----:B------:R-:W-:Y:S02]  /*2c20*/  LOP3.LUT R0, R3, 0x30, R48, 0x78, !PT ;  /* 0x0000003003007812 */ /* 0x000fe400078e7830 */
[C---:B------:R-:W-:Y:S02]  /*2c30*/  LOP3.LUT R3, R90.reuse, 0x20, RZ, 0x3c, !PT ;  /* 0x000000205a037812 */ /* 0x040fe400078e3cff */
[C---:B------:R-:W-:Y:S02]  /*2c40*/  LOP3.LUT R15, R90.reuse, 0x40, RZ, 0x3c, !PT ;  /* 0x000000405a0f7812 */ /* 0x040fe400078e3cff */
[----:B------:R-:W-:Y:S01]  /*2c50*/  LOP3.LUT R14, R90, 0x60, RZ, 0x3c, !PT ;  /* 0x000000605a0e7812 */ /* 0x000fe200078e3cff */
[----:B------:R0:W-:Y:S01]  /*2c60*/  STL [R1+0x94], R3 ;  /* 0x0000940301007387 */ /* 0x0001e20000100800 */
[----:B------:R-:W-:-:S02]  /*2c70*/  LEA.HI.X.SX32 R6, R43, UR15, 0x1, P5 ;  /* 0x0000000f2b067c11 */ /* 0x000fc4000a8f0eff */
[----:B------:R-:W-:Y:S02]  /*2c80*/  CS2R R42, SRZ ;  /* 0x00000000002a7805 */ /* 0x000fe4000001ff00 */
[----:B------:R-:W-:Y:S01]  /*2c90*/  LEA.HI.X.SX32 R19, R45, UR15, 0x1, P3 ;  /* 0x0000000f2d137c11 */ /* 0x000fe200098f0eff */
[----:B------:R1:W-:Y:S01]  /*2ca0*/  STL [R1+0x90], R15 ;  /* 0x0000900f01007387 */ /* 0x0003e20000100800 */
[----:B------:R-:W-:Y:S02]  /*2cb0*/  LEA.HI.X.SX32 R88, R47, UR15, 0x1, P1 ;  /* 0x0000000f2f587c11 */ /* 0x000fe400088f0eff */
[----:B------:R-:W-:Y:S02]  /*2cc0*/  CS2R R44, SRZ ;  /* 0x00000000002c7805 */ /* 0x000fe4000001ff00 */
[----:B------:R-:W-:Y:S01]  /*2cd0*/  LEA.HI.X.SX32 R12, R41, UR15, 0x1, P4 ;  /* 0x0000000f290c7c11 */ /* 0x000fe2000a0f0eff */
[----:B------:R1:W-:Y:S01]  /*2ce0*/  STL [R1+0x8c], R14 ;  /* 0x00008c0e01007387 */ /* 0x0003e20000100800 */
[----:B------:R-:W-:-:S02]  /*2cf0*/  LEA R10, P5, R53, UR14, 0x1 ;  /* 0x0000000e350a7c11 */ /* 0x000fc4000f8a08ff */
[----:B------:R-:W-:Y:S02]  /*2d00*/  CS2R R46, SRZ ;  /* 0x00000000002e7805 */ /* 0x000fe4000001ff00 */
[----:B------:R-:W-:Y:S02]  /*2d10*/  LEA R124, P3, R55, UR14, 0x1 ;  /* 0x0000000e377c7c11 */ /* 0x000fe4000f8608ff */
[----:B------:R-:W-:Y:S02]  /*2d20*/  CS2R R40, SRZ ;  /* 0x0000000000287805 */ /* 0x000fe4000001ff00 */
[----:B------:R-:W-:Y:S01]  /*2d30*/  LEA R122, P1, R57, UR14, 0x1 ;  /* 0x0000000e397a7c11 */ /* 0x000fe2000f8208ff */
[----:B0-----:R-:W-:Y:S01]  /*2d40*/  IMAD.WIDE R2, R2, 0x2, RZ ;  /* 0x0000000202027825 */ /* 0x001fe200078e02ff */
[----:B------:R-:W-:Y:S02]  /*2d50*/  LEA R120, P2, R27, UR14, 0x1 ;  /* 0x0000000e1b787c11 */ /* 0x000fe4000f8408ff */
[----:B------:R-:W-:-:S02]  /*2d60*/  LEA R89, P4, R51, UR14, 0x1 ;  /* 0x0000000e33597c11 */ /* 0x000fc4000f8808ff */
[----:B------:R-:W-:Y:S02]  /*2d70*/  LEA.HI.X.SX32 R11, R53, UR15, 0x1, P5 ;  /* 0x0000000f350b7c11 */ /* 0x000fe4000a8f0eff */
[----:B------:R-:W-:Y:S02]  /*2d80*/  CS2R R52, SRZ ;  /* 0x0000000000347805 */ /* 0x000fe4000001ff00 */
[----:B------:R-:W-:Y:S02]  /*2d90*/  LEA.HI.X.SX32 R125, R55, UR15, 0x1, P3 ;  /* 0x0000000f377d7c11 */ /* 0x000fe400098f0eff */
[----:B------:R-:W-:Y:S02]  /*2da0*/  CS2R R54, SRZ ;  /* 0x0000000000367805 */ /* 0x000fe4000001ff00 */
[----:B------:R-:W-:Y:S02]  /*2db0*/  LEA.HI.X.SX32 R123, R57, UR15, 0x1, P1 ;  /* 0x0000000f397b7c11 */ /* 0x000fe400088f0eff */
[----:B------:R-:W-:-:S02]  /*2dc0*/  CS2R R56, SRZ ;  /* 0x0000000000387805 */ /* 0x000fc4000001ff00 */
[----:B------:R-:W-:Y:S02]  /*2dd0*/  LEA.HI.X.SX32 R121, R27, UR15, 0x1, P2 ;  /* 0x0000000f1b797c11 */ /* 0x000fe400090f0eff */
[----:B------:R-:W-:Y:S02]  /*2de0*/  CS2R R26, SRZ ;  /* 0x00000000001a7805 */ /* 0x000fe4000001ff00 */
[----:B-1----:R-:W-:-:S07]  /*2df0*/  LEA.HI.X.SX32 R92, R51, UR15, 0x1, P4 ;  /* 0x0000000f335c7c11 */ /* 0x002fce000a0f0eff */
.L_x_2:
[----:B------:R-:W2:Y:S04]  /*2e00*/  LDL R48, [R1+0x74] ;  /* 0x0000740001307983 */ /* 0x000ea80000100800 */
[----:B------:R-:W3:Y:S01]  /*2e10*/  LDL R90, [R1+0x70] ;  /* 0x00007000015a7983 */ /* 0x000ee20000100800 */
[----:B------:R-:W0:Y:S03]  /*2e20*/  S2R R15, SR_TID.X ;  /* 0x00000000000f7919 */ /* 0x000e260000002100 */
[----:B------:R-:W4:Y:S04]  /*2e30*/  LDL R14, [R1+0x7c] ;  /* 0x00007c00010e7983 */ /* 0x000f280000100800 */
[----:B------:R-:W5:Y:S04]  /*2e40*/  LDL R50, [R1+0x6c] ;  /* 0x00006c0001327983 */ /* 0x000f680000100800 */
[----:B------:R1:W-:Y:S04]  /*2e50*/  STL.64 [R1+0x140], R80 ;  /* 0x0001405001007387 */ /* 0x0003e80000100a00 */
[----:B------:R0:W-:Y:S04]  /*2e60*/  STL [R1+0x13c], R83 ;  /* 0x00013c5301007387 */ /* 0x0001e80000100800 */
[----:B------:R0:W-:Y:S02]  /*2e70*/  STL [R1+0x138], R84 ;  /* 0x0001385401007387 */ /* 0x0001e40000100800 */
[----:B0-----:R-:W-:-:S04]  /*2e80*/  SHF.R.U32.HI R15, RZ, 0x6, R15 ;  /* 0x00000006ff0f7819 */ /* 0x001fc8000001160f */
[----:B------:R-:W-:-:S04]  /*2e90*/  SGXT.U32 R15, R15, 0x3 ;  /* 0x000000030f0f781a */ /* 0x000fc80000000000 */
[C---:B------:R-:W-:Y:S02]  /*2ea0*/  LOP3.LUT R49, R15.reuse, 0x8, RZ, 0xfc, !PT ;  /* 0x000000080f317812 */ /* 0x040fe400078efcff */
[----:B------:R-:W-:Y:S01]  /*2eb0*/  LOP3.LUT R15, R15, 0x10, RZ, 0xfc, !PT ;  /* 0x000000100f0f7812 */ /* 0x000fe200078efcff */
[----:B------:R0:W-:Y:S03]  /*2ec0*/  STL [R1+0x134], R85 ;  /* 0x0001345501007387 */ /* 0x0001e60000100800 */
[----:B------:R-:W-:Y:S01]  /*2ed0*/  ISETP.GE.AND P5, PT, R15, UR7, PT ;  /* 0x000000070f007c0c */ /* 0x000fe2000bfa6270 */
[----:B------:R-:W-:Y:S04]  /*2ee0*/  STL [R1+0x130], R86 ;  /* 0x0001305601007387 */ /* 0x000fe80000100800 */
[----:B------:R0:W-:Y:S04]  /*2ef0*/  STL [R1+0x12c], R87 ;  /* 0x00012c5701007387 */ /* 0x0001e80000100800 */
[----:B------:R-:W5:Y:S04]  /*2f00*/  LDL R15, [R1+0x78] ;  /* 0x00007800010f7983 */ /* 0x000f680000100800 */
[----:B------:R-:W5:Y:S01]  /*2f10*/  LDL R51, [R1+0x68] ;  /* 0x0000680001337983 */ /* 0x000f620000100800 */
[----:B------:R-:W-:-:S03]  /*2f20*/  ISETP.GE.AND P4, PT, R49, UR7, PT ;  /* 0x0000000731007c0c */ /* 0x000fc6000bf86270 */
[----:B-1----:R-:W5:Y:S01]  /*2f30*/  LDL R81, [R1+0x64] ;  /* 0x0000640001517983 */ /* 0x002f620000100800 */
[----:B------:R-:W1:Y:S01]  /*2f40*/  S2R R91, SR_TID.X ;  /* 0x00000000005b7919 */ /* 0x000e620000002100 */
[----:B------:R-:W-:Y:S02]  /*2f50*/  PRMT R80, RZ, 0x7610, R80 ;  /* 0x00007610ff507816 */ /* 0x000fe40000000050 */
[----:B-1----:R-:W-:-:S04]  /*2f60*/  SHF.R.U32.HI R91, RZ, 0x6, R91 ;  /* 0x00000006ff5b7819 */ /* 0x002fc8000001165b */
[----:B------:R-:W-:-:S04]  /*2f70*/  SGXT.U32 R91, R91, 0x3 ;  /* 0x000000035b5b781a */ /* 0x000fc80000000000 */
[----:B------:R-:W-:Y:S02]  /*2f80*/  ISETP.GE.AND P0, PT, R91, UR7, PT ;  /* 0x000000075b007c0c */ /* 0x000fe4000bf06270 */
[----:B--2---:R-:W-:-:S05]  /*2f90*/  IADD3 R48, P2, PT, R2, R48, RZ ;  /* 0x0000003002307210 */ /* 0x004fca0007f5e0ff */
[----:B---3--:R-:W-:Y:S02]  /*2fa0*/  IMAD.X R49, R3, 0x1, R90, P2 ;  /* 0x0000000103317824 */ /* 0x008fe400010e065a */
[----:B------:R-:W2:Y:S01]  /*2fb0*/  LDL R90, [R1+0x60] ;  /* 0x00006000015a7983 */ /* 0x000ea20000100800 */
[----:B----4-:R-:W-:-:S05]  /*2fc0*/  IADD3 R14, P3, PT, R2, R14, RZ ;  /* 0x0000000e020e7210 */ /* 0x010fca0007f7e0ff */
[----:B-----5:R-:W-:-:S05]  /*2fd0*/  IMAD.X R15, R3, 0x1, R15, P3 ;  /* 0x00000001030f7824 */ /* 0x020fca00018e060f */
[----:B------:R1:W3:Y:S01]  /*2fe0*/  @!P0 LDG.E.U16 R80, desc[UR8][R14.64] ;  /* 0x000000080e508981 */ /* 0x0002e2000c1e1500 */
[C---:B------:R-:W-:Y:S02]  /*2ff0*/  IADD3 R50, P1, PT, R2.reuse, R50, RZ ;  /* 0x0000003202327210 */ /* 0x040fe40007f3e0ff */
[----:B-1----:R-:W-:Y:S02]  /*3000*/  LOP3.LUT R15, R91, 0x18, RZ, 0xfc, !PT ;  /* 0x000000185b0f7812 */ /* 0x002fe400078efcff */
[----:B------:R-:W1:Y:S01]  /*3010*/  S2R R91, SR_TID.X ;  /* 0x00000000005b7919 */ /* 0x000e620000002100 */
[----:B------:R-:W-:Y:S01]  /*3020*/  IMAD.X R51, R3, 0x1, R51, P1 ;  /* 0x0000000103337824 */ /* 0x000fe200008e0633 */
[----:B------:R-:W-:Y:S02]  /*3030*/  ISETP.GE.AND P1, PT, R15, UR7, PT ;  /* 0x000000070f007c0c */ /* 0x000fe4000bf26270 */
[----:B------:R-:W-:Y:S02]  /*3040*/  IADD3 R14, P0, PT, R2, R81, RZ ;  /* 0x00000051020e7210 */ /* 0x000fe40007f1e0ff */
[----:B------:R-:W4:Y:S01]  /*3050*/  LDC R81, c[0x0][0x3ac] ;  /* 0x0000eb00ff517b82 */ /* 0x000f220000000800 */
[----:B------:R-:W-:-:S02]  /*3060*/  PRMT R83, RZ, 0x7610, R83 ;  /* 0x00007610ff537816 */ /* 0x000fc40000000053 */
[----:B------:R-:W-:Y:S02]  /*3070*/  PRMT R84, RZ, 0x7610, R84 ;  /* 0x00007610ff547816 */ /* 0x000fe40000000054 */
[----:B0-----:R-:W-:Y:S02]  /*3080*/  PRMT R85, RZ, 0x7610, R85 ;  /* 0x00007610ff557816 */ /* 0x001fe40000000055 */
[----:B------:R-:W5:Y:S04]  /*3090*/  @!P4 LDG.E.U16 R83, desc[UR8][R48.64] ;  /* 0x000000083053c981 */ /* 0x000f68000c1e1500 */
[----:B------:R0:W5:Y:S01]  /*30a0*/  @!P5 LDG.E.U16 R84, desc[UR8][R50.64] ;  /* 0x000000083254d981 */ /* 0x000162000c1e1500 */
[----:B------:R-:W-:Y:S02]  /*30b0*/  PRMT R87, RZ, 0x7610, R87 ;  /* 0x00007610ff577816 */ /* 0x000fe40000000057 */
[----:B-1----:R-:W-:-:S04]  /*30c0*/  LOP3.LUT R91, R91, 0x1f, RZ, 0xc0, !PT ;  /* 0x0000001f5b5b7812 */ /* 0x002fc800078ec0ff */
[C---:B------:R-:W-:Y:S01]  /*30d0*/  ISETP.GE.AND P2, PT, R91.reuse, UR7, PT ;  /* 0x000000075b007c0c */ /* 0x040fe2000bf46270 */
[----:B----4-:R-:W-:-:S04]  /*30e0*/  IMAD R81, R91, R81, RZ ;  /* 0x000000515b517224 */ /* 0x010fc800078e02ff */
[C---:B0-----:R-:W-:Y:S01]  /*30f0*/  IMAD.WIDE R50, R81.reuse, 0x2, R122 ;  /* 0x0000000251327825 */ /* 0x041fe200078e027a */
[----:B------:R0:W-:Y:S01]  /*3100*/  STL.64 [R1+0x98], R2 ;  /* 0x0000980201007387 */ /* 0x0001e20000100a00 */
[----:B------:R-:W-:Y:S02]  /*3110*/  PRMT R96, RZ, 0x7610, R96 ;  /* 0x00007610ff607816 */ /* 0x000fe40000000060 */
[----:B------:R-:W-:-:S04]  /*3120*/  IMAD.WIDE R48, R81, 0x2, R120 ;  /* 0x0000000251307825 */ /* 0x000fc800078e0278 */
[----:B0-----:R-:W-:Y:S01]  /*3130*/  IMAD.MOV.U32 R2, RZ, RZ, R10 ;  /* 0x000000ffff027224 */ /* 0x001fe200078e000a */
[----:B------:R0:W-:Y:S04]  /*3140*/  STL.64 [R1+0xa0], R120 ;  /* 0x0000a07801007387 */ /* 0x0001e80000100a00 */
[----:B------:R1:W-:Y:S01]  /*3150*/  STL.64 [R1+0xa8], R122 ;  /* 0x0000a87a01007387 */ /* 0x0003e20000100a00 */
[----:B------:R-:W-:-:S03]  /*3160*/  PRMT R95, RZ, 0x7610, R95 ;  /* 0x00007610ff5f7816 */ /* 0x000fc6000000005f */
[----:B------:R-:W-:Y:S01]  /*3170*/  STL.64 [R1+0xb0], R124 ;  /* 0x0000b07c01007387 */ /* 0x000fe20000100a00 */
[----:B0-----:R-:W-:Y:S02]  /*3180*/  IMAD.MOV.U32 R120, RZ, RZ, R89 ;  /* 0x000000ffff787224 */ /* 0x001fe400078e0059 */
[----:B------:R-:W-:Y:S01]  /*3190*/  IMAD.MOV.U32 R121, RZ, RZ, R92 ;  /* 0x000000ffff797224 */ /* 0x000fe200078e005c */
[----:B------:R-:W-:Y:S01]  /*31a0*/  PRMT R86, RZ, 0x7610, R86 ;  /* 0x00007610ff567816 */ /* 0x000fe20000000056 */
[----:B-1----:R-:W-:Y:S02]  /*31b0*/  IMAD.MOV.U32 R122, RZ, RZ, R93 ;  /* 0x000000ffff7a7224 */ /* 0x002fe400078e005d */
[----:B------:R-:W-:Y:S01]  /*31c0*/  IMAD.MOV.U32 R123, RZ, RZ, R94 ;  /* 0x000000ffff7b7224 */ /* 0x000fe200078e005e */
[----:B------:R-:W-:Y:S02]  /*31d0*/  PRMT R97, RZ, 0x7610, R97 ;  /* 0x00007610ff617816 */ /* 0x000fe40000000061 */
[----:B------:R-:W-:-:S02]  /*31e0*/  PRMT R93, RZ, 0x7610, R93 ;  /* 0x00007610ff5d7816 */ /* 0x000fc4000000005d */
[----:B------:R-:W-:Y:S01]  /*31f0*/  PRMT R89, RZ, 0x7610, R89 ;  /* 0x00007610ff597816 */ /* 0x000fe20000000059 */
[----:B--2---:R-:W-:-:S05]  /*3200*/  IMAD.X R15, R3, 0x1, R90, P0 ;  /* 0x00000001030f7824 */ /* 0x004fca00000e065a */
[----:B------:R0:W2:Y:S01]  /*3210*/  @!P1 LDG.E.U16 R85, desc[UR8][R14.64] ;  /* 0x000000080e559981 */ /* 0x0000a2000c1e1500 */
[----:B------:R-:W-:Y:S06]  /*3220*/  BAR.SYNC.DEFER_BLOCKING 0x0 ;  /* 0x0000000000007b1d */ /* 0x000fec0000010000 */
[----:B0-----:R-:W0:Y:S01]  /*3230*/  S2R R14, SR_TID.X ;  /* 0x00000000000e7919 */ /* 0x001e220000002100 */
[----:B------:R1:W4:Y:S01]  /*3240*/  @!P2 LDG.E.U16 R87, desc[UR8][R50.64] ;  /* 0x000000083257a981 */ /* 0x000322000c1e1500 */
[----:B------:R-:W-:Y:S02]  /*3250*/  IMAD.MOV.U32 R3, RZ, RZ, R11 ;  /* 0x000000ffff037224 */ /* 0x000fe400078e000b */
[----:B------:R-:W-:Y:S01]  /*3260*/  IMAD.WIDE R90, R81, 0x2, R124 ;  /* 0x00000002515a7825 */ /* 0x000fe200078e027c */
[----:B------:R-:W2:Y:S01]  /*3270*/  @!P2 LDG.E.U16 R86, desc[UR8][R48.64] ;  /* 0x000000083056a981 */ /* 0x000ea2000c1e1500 */
[----:B-1----:R-:W1:Y:S01]  /*3280*/  LDC R51, c[0x0][0x3ac] ;  /* 0x0000eb00ff337b82 */ /* 0x002e620000000800 */
[----:B0-----:R-:W-:Y:S01]  /*3290*/  LOP3.LUT R14, R14, 0x1f, RZ, 0xc0, !PT ;  /* 0x0000001f0e0e7812 */ /* 0x001fe200078ec0ff */
[----:B------:R-:W-:Y:S01]  /*32a0*/  IMAD.MOV.U32 R81, RZ, RZ, R19 ;  /* 0x000000ffff517224 */ /* 0x000fe200078e0013 */
[----:B------:R-:W2:Y:S03]  /*32b0*/  @!P2 LDG.E.U16 R97, desc[UR8][R90.64] ;  /* 0x000000085a61a981 */ /* 0x000ea6000c1e1500 */
[----:B-1----:R-:W-:-:S04]  /*32c0*/  IMAD R51, R14, R51, RZ ;  /* 0x000000330e337224 */ /* 0x002fc800078e02ff */
[----:B------:R-:W-:-:S04]  /*32d0*/  IMAD.WIDE R10, R51, 0x2, R2 ;  /* 0x00000002330a7825 */ /* 0x000fc800078e0202 */
[----:B---3--:R-:W-:Y:S01]  /*32e0*/  IMAD.MOV.U32 R15, RZ, RZ, R80 ;  /* 0x000000ffff0f7224 */ /* 0x008fe200078e0050 */
[----:B------:R0:W3:Y:S01]  /*32f0*/  @!P2 LDG.E.U16 R96, desc[UR8][R10.64] ;  /* 0x000000080a60a981 */ /* 0x0000e2000c1e1500 */
[----:B------:R-:W-:-:S05]  /*3300*/  IMAD.MOV.U32 R80, RZ, RZ, R18 ;  /* 0x000000ffff507224 */ /* 0x000fca00078e0012 */
[----:B------:R-:W-:Y:S01]  /*3310*/  STL.64 [R1], R80 ;  /* 0x0000005001007387 */ /* 0x000fe20000100a00 */
[----:B0-----:R-:W0:Y:S03]  /*3320*/  S2R R11, SR_TID.X ;  /* 0x00000000000b7919 */ /* 0x001e260000002100 */
[----:B------:R1:W-:Y:S02]  /*3330*/  STL.64 [R1+0xb8], R2 ;  /* 0x0000b80201007387 */ /* 0x0003e40000100a00 */
[----:B-1----:R-:W-:Y:S02]  /*3340*/  IMAD.MOV.U32 R3, RZ, RZ, R15 ;  /* 0x000000ffff037224 */ /* 0x002fe400078e000f */
[----:B------:R-:W-:-:S05]  /*3350*/  IMAD.WIDE R14, R51, 0x2, R120 ;  /* 0x00000002330e7825 */ /* 0x000fca00078e0278 */
[----:B------:R1:W2:Y:S02]  /*3360*/  @!P2 LDG.E.U16 R95, desc[UR8][R14.64] ;  /* 0x000000080e5fa981 */ /* 0x0002a4000c1e1500 */
[----:B-1----:R-:W1:Y:S01]  /*3370*/  LDC R15, c[0x0][0x3ac] ;  /* 0x0000eb00ff0f7b82 */ /* 0x002e620000000800 */
[----:B------:R-:W-:Y:S02]  /*3380*/  IMAD.MOV.U32 R124, RZ, RZ, R17 ;  /* 0x000000ffff7c7224 */ /* 0x000fe400078e0011 */
[----:B------:R-:W-:Y:S02]  /*3390*/  IMAD.MOV.U32 R125, RZ, RZ, R88 ;  /* 0x000000ffff7d7224 */ /* 0x000fe400078e0058 */
[----:B------:R-:W-:Y:S01]  /*33a0*/  IMAD.MOV.U32 R14, RZ, RZ, R3 ;  /* 0x000000ffff0e7224 */ /* 0x000fe200078e0003 */
[----:B------:R5:W-:Y:S01]  /*33b0*/  STL.64 [R1+0xc0], R120 ;  /* 0x0000c07801007387 */ /* 0x000be20000100a00 */
[----:B------:R-:W-:Y:S02]  /*33c0*/  IMAD.MOV.U32 R2, RZ, RZ, R98 ;  /* 0x000000ffff027224 */ /* 0x000fe400078e0062 */
[----:B------:R-:W-:Y:S01]  /*33d0*/  IMAD.MOV.U32 R3, RZ, RZ, R4 ;  /* 0x000000ffff037224 */ /* 0x000fe200078e0004 */
[----:B------:R-:W-:Y:S01]  /*33e0*/  STL.64 [R1+0xc8], R122 ;  /* 0x0000c87a01007387 */ /* 0x000fe20000100a00 */
[----:B------:R-:W-:Y:S01]  /*33f0*/  IMAD.WIDE R18, R51, 0x2, R122 ;  /* 0x0000000233127825 */ /* 0x000fe200078e027a */
[----:B0-----:R-:W-:-:S02]  /*3400*/  LOP3.LUT R11, R11, 0x1f, RZ, 0xc0, !PT ;  /* 0x0000001f0b0b7812 */ /* 0x001fc400078ec0ff */
[----:B------:R0:W-:Y:S01]  /*3410*/  STL.64 [R1+0xd0], R124 ;  /* 0x0000d07c01007387 */ /* 0x0001e20000100a00 */
[----:B------:R-:W-:-:S04]  /*3420*/  IMAD.WIDE R48, R51, 0x2, R124 ;  /* 0x0000000233307825 */ /* 0x000fc800078e027c */
[----:B------:R-:W-:Y:S01]  /*3430*/  IMAD.WIDE R50, R51, 0x2, R80 ;  /* 0x0000000233327825 */ /* 0x000fe200078e0250 */
[----:B------:R-:W-:Y:S01]  /*3440*/  PRMT R91, RZ, 0x7610, R91 ;  /* 0x00007610ff5b7816 */ /* 0x000fe2000000005b */
[----:B------:R-:W2:Y:S02]  /*3450*/  LDL.LU.64 R80, [R1+0x140] ;  /* 0x0001400001507983 */ /* 0x000ea40000300a00 */
[----:B-----5:R-:W-:Y:S02]  /*3460*/  IMAD.MOV.U32 R121, RZ, RZ, R12 ;  /* 0x000000ffff797224 */ /* 0x020fe400078e000c */
[----:B------:R5:W-:Y:S01]  /*3470*/  STL.64 [R1+0x8], R2 ;  /* 0x0000080201007387 */ /* 0x000be20000100a00 */
[----:B0-----:R-:W-:Y:S02]  /*3480*/  IMAD.MOV.U32 R125, RZ, RZ, R13 ;  /* 0x000000ffff7d7224 */ /* 0x001fe400078e000d */
[----:B------:R-:W-:Y:S01]  /*3490*/  IMAD.MOV.U32 R12, RZ, RZ, R2 ;  /* 0x000000ffff0c7224 */ /* 0x000fe200078e0002 */
[----:B------:R-:W-:Y:S01]  /*34a0*/  PRMT R90, RZ, 0x7610, R90 ;  /* 0x00007610ff5a7816 */ /* 0x000fe2000000005a */
[----:B------:R-:W-:Y:S01]  /*34b0*/  IMAD.MOV.U32 R13, RZ, RZ, R3 ;  /* 0x000000ffff0d7224 */ /* 0x000fe200078e0003 */
[----:B------:R0:W2:Y:S01]  /*34c0*/  @!P2 LDG.E.U16 R93, desc[UR8][R48.64] ;  /* 0x00000008305da981 */ /* 0x0000a2000c1e1500 */
[----:B------:R-:W-:-:S02]  /*34d0*/  IMAD.MOV.U32 R120, RZ, RZ, R5 ;  /* 0x000000ffff787224 */ /* 0x000fc400078e0005 */
[----:B------:R-:W-:Y:S02]  /*34e0*/  IMAD.MOV.U32 R122, RZ, RZ, R8 ;  /* 0x000000ffff7a7224 */ /* 0x000fe400078e0008 */
[----:B-----5:R-:W-:Y:S02]  /*34f0*/  IMAD.MOV.U32 R2, RZ, RZ, R7 ;  /* 0x000000ffff027224 */ /* 0x020fe400078e0007 */
[----:B------:R-:W-:Y:S02]  /*3500*/  IMAD.MOV.U32 R3, RZ, RZ, R6 ;  /* 0x000000ffff037224 */ /* 0x000fe400078e0006 */
[----:B------:R-:W-:Y:S02]  /*3510*/  IMAD.MOV.U32 R123, RZ, RZ, R9 ;  /* 0x000000ffff7b7224 */ /* 0x000fe400078e0009 */
[----:B-1----:R-:W-:Y:S01]  /*3520*/  IMAD R15, R11, R15, RZ ;  /* 0x0000000f0b0f7224 */ /* 0x002fe200078e02ff */
[----:B------:R1:W-:Y:S01]  /*3530*/  STL.64 [R1+0xd8], R2 ;  /* 0x0000d80201007387 */ /* 0x0003e20000100a00 */
[----:B------:R-:W-:-:S02]  /*3540*/  IMAD.MOV.U32 R124, RZ, RZ, R16 ;  /* 0x000000ffff7c7224 */ /* 0x000fc400078e0010 */
[C---:B------:R-:W-:Y:S01]  /*3550*/  IMAD.WIDE R4, R15.reuse, 0x2, R2 ;  /* 0x000000020f047825 */ /* 0x040fe200078e0202 */
[----:B------:R5:W-:Y:S03]  /*3560*/  STL.64 [R1+0xe0], R120 ;  /* 0x0000e07801007387 */ /* 0x000be60000100a00 */
[C---:B------:R-:W-:Y:S01]  /*3570*/  IMAD.WIDE R6, R15.reuse, 0x2, R120 ;  /* 0x000000020f067825 */ /* 0x040fe200078e0278 */
[----:B------:R0:W-:Y:S03]  /*3580*/  STL.64 [R1+0xe8], R122 ;  /* 0x0000e87a01007387 */ /* 0x0001e60000100a00 */
[----:B------:R-:W-:Y:S01]  /*3590*/  IMAD.WIDE R8, R15, 0x2, R122 ;  /* 0x000000020f087825 */ /* 0x000fe200078e027a */
[----:B------:R0:W-:Y:S03]  /*35a0*/  STL.64 [R1+0xf0], R124 ;  /* 0x0000f07c01007387 */ /* 0x0001e60000100a00 */
[----:B-1----:R-:W-:Y:S01]  /*35b0*/  IMAD.MOV.U32 R2, RZ, RZ, R102 ;  /* 0x000000ffff027224 */ /* 0x002fe200078e0066 */
[----:B------:R-:W-:Y:S01]  /*35c0*/  PRMT R88, RZ, 0x7610, R88 ;  /* 0x00007610ff587816 */ /* 0x000fe20000000058 */
[----:B------:R-:W-:Y:S01]  /*35d0*/  IMAD.MOV.U32 R3, RZ, RZ, R100 ;  /* 0x000000ffff037224 */ /* 0x000fe200078e0064 */
[----:B------:R1:W2:Y:S01]  /*35e0*/  @!P2 LDG.E.U16 R91, desc[UR8][R4.64] ;  /* 0x00000008045ba981 */ /* 0x0002a2000c1e1500 */
[----:B-----5:R-:W-:-:S02]  /*35f0*/  IMAD.MOV.U32 R120, RZ, RZ, R101 ;  /* 0x000000ffff787224 */ /* 0x020fc400078e0065 */
[----:B0-----:R-:W-:Y:S01]  /*3600*/  IMAD.MOV.U32 R122, RZ, RZ, R105 ;  /* 0x000000ffff7a7224 */ /* 0x001fe200078e0069 */
[----:B------:R0:W5:Y:S01]  /*3610*/  @!P2 LDG.E.U16 R90, desc[UR8][R6.64] ;  /* 0x00000008065aa981 */ /* 0x000162000c1e1500 */
[----:B------:R-:W-:Y:S02]  /*3620*/  IMAD.MOV.U32 R123, RZ, RZ, R103 ;  /* 0x000000ffff7b7224 */ /* 0x000fe400078e0067 */
[----:B------:R-:W-:Y:S01]  /*3630*/  IMAD.MOV.U32 R121, RZ, RZ, R99 ;  /* 0x000000ffff797224 */ /* 0x000fe200078e0063 */
[----:B------:R0:W2:Y:S01]  /*3640*/  @!P2 LDG.E.U16 R89, desc[UR8][R8.64] ;  /* 0x000000080859a981 */ /* 0x0000a2000c1e1500 */
[----:B------:R-:W-:Y:S01]  /*3650*/  IMAD.WIDE R10, R15, 0x2, R124 ;  /* 0x000000020f0a7825 */ /* 0x000fe200078e027c */
[----:B------:R-:W-:Y:S02]  /*3660*/  PRMT R49, RZ, 0x7610, R49 ;  /* 0x00007610ff317816 */ /* 0x000fe40000000031 */
[----:B------:R-:W-:Y:S01]  /*3670*/  PRMT R48, RZ, 0x7610, R48 ;  /* 0x00007610ff307816 */ /* 0x000fe20000000030 */
[----:B------:R-:W-:Y:S01]  /*3680*/  IMAD.MOV.U32 R125, RZ, RZ, R104 ;  /* 0x000000ffff7d7224 */ /* 0x000fe200078e0068 */
[----:B------:R0:W2:Y:S01]  /*3690*/  @!P2 LDG.E.U16 R88, desc[UR8][R10.64] ;  /* 0x000000080a58a981 */ /* 0x0000a2000c1e1500 */
[----:B------:R-:W-:-:S02]  /*36a0*/  IMAD.MOV.U32 R124, RZ, RZ, R106 ;  /* 0x000000ffff7c7224 */ /* 0x000fc400078e006a */
[C---:B-1----:R-:W-:Y:S01]  /*36b0*/  IMAD.WIDE R4, R15.reuse, 0x2, R2 ;  /* 0x000000020f047825 */ /* 0x042fe200078e0202 */
[----:B------:R-:W2:Y:S03]  /*36c0*/  LDL.LU R104, [R1+0x1c] ;  /* 0x00001c0001687983 */ /* 0x000ea60000300800 */
[C---:B0-----:R-:W-:Y:S01]  /*36d0*/  IMAD.WIDE R6, R15.reuse, 0x2, R120 ;  /* 0x000000020f067825 */ /* 0x041fe200078e0278 */
[----:B------:R0:W-:Y:S03]  /*36e0*/  STL.64 [R1+0xf8], R2 ;  /* 0x0000f80201007387 */ /* 0x0001e60000100a00 */
[----:B------:R-:W-:Y:S01]  /*36f0*/  IMAD.WIDE R8, R15, 0x2, R122 ;  /* 0x000000020f087825 */ /* 0x000fe200078e027a */
[----:B------:R1:W-:Y:S04]  /*3700*/  STL.64 [R1+0x100], R120 ;  /* 0x0001007801007387 */ /* 0x0003e80000100a00 */
[----:B------:R-:W-:Y:S01]  /*3710*/  STL.64 [R1+0x108], R122 ;  /* 0x0001087a01007387 */ /* 0x000fe20000100a00 */
[----:B0-----:R-:W-:-:S03]  /*3720*/  IMAD.MOV.U32 R2, RZ, RZ, R111 ;  /* 0x000000ffff027224 */ /* 0x001fc600078e006f */
[----:B------:R0:W3:Y:S01]  /*3730*/  @!P2 LDG.E.U16 R49, desc[UR8][R6.64] ;  /* 0x000000080631a981 */ /* 0x0000e2000c1e1500 */
[----:B------:R-:W-:Y:S02]  /*3740*/  IMAD.MOV.U32 R3, RZ, RZ, R107 ;  /* 0x000000ffff037224 */ /* 0x000fe400078e006b */
[----:B-1----:R-:W-:Y:S01]  /*3750*/  IMAD.MOV.U32 R120, RZ, RZ, R110 ;  /* 0x000000ffff787224 */ /* 0x002fe200078e006e */
[----:B------:R1:W3:Y:S01]  /*3760*/  @!P2 LDG.E.U16 R48, desc[UR8][R8.64] ;  /* 0x000000080830a981 */ /* 0x0002e2000c1e1500 */
[----:B------:R-:W-:Y:S02]  /*3770*/  IMAD.MOV.U32 R121, RZ, RZ, R108 ;  /* 0x000000ffff797224 */ /* 0x000fe400078e006c */
[C---:B------:R-:W-:Y:S01]  /*3780*/  IMAD.WIDE R12, R15.reuse, 0x2, R12 ;  /* 0x000000020f0c7825 */ /* 0x040fe200078e020c */
[----:B------:R-:W-:Y:S03]  /*3790*/  STL.64 [R1+0x110], R124 ;  /* 0x0001107c01007387 */ /* 0x000fe60000100a00 */
[C---:B------:R-:W-:Y:S01]  /*37a0*/  IMAD.WIDE R10, R15.reuse, 0x2, R124 ;  /* 0x000000020f0a7825 */ /* 0x040fe200078e027c */
[----:B------:R-:W-:Y:S03]  /*37b0*/  STL.64 [R1+0x118], R2 ;  /* 0x0001180201007387 */ /* 0x000fe60000100a00 */
[----:B0-----:R-:W-:-:S04]  /*37c0*/  IMAD.WIDE R6, R15, 0x2, R2 ;  /* 0x000000020f067825 */ /* 0x001fc800078e0202 */
[----:B-1----:R-:W-:Y:S02]  /*37d0*/  IMAD.WIDE R8, R15, 0x2, R120 ;  /* 0x000000020f087825 */ /* 0x002fe400078e0278 */
[----:B------:R-:W3:Y:S02]  /*37e0*/  LDL.LU R15, [R1+0x20] ;  /* 0x00002000010f7983 */ /* 0x000ee40000300800 */
[----:B------:R-:W-:Y:S02]  /*37f0*/  IMAD.MOV.U32 R98, RZ, RZ, R14 ;  /* 0x000000ffff627224 */ /* 0x000fe400078e000e */
[----:B------:R-:W4:Y:S01]  /*3800*/  LDL.LU R14, [R1+0x24] ;  /* 0x00002400010e7983 */ /* 0x000f220000300800 */
[----:B------:R-:W-:Y:S01]  /*3810*/  PRMT R92, RZ, 0x7610, R92 ;  /* 0x00007610ff5c7816 */ /* 0x000fe2000000005c */
[----:B------:R-:W0:Y:S05]  /*3820*/  S2R R106, SR_TID.X ;  /* 0x00000000006a7919 */ /* 0x000e2a0000002100 */
[----:B------:R1:W5:Y:S02]  /*3830*/  @!P2 LDG.E.U16 R92, desc[UR8][R50.64] ;  /* 0x00000008325ca981 */ /* 0x000364000c1e1500 */
[----:B-1----:R-:W-:-:S06]  /*3840*/  PRMT R51, RZ, 0x7610, R51 ;  /* 0x00007610ff337816 */ /* 0x002fcc0000000033 */
[----:B------:R-:W5:Y:S04]  /*3850*/  @!P2 LDG.E.U16 R51, desc[UR8][R12.64] ;  /* 0x000000080c33a981 */ /* 0x000f68000c1e1500 */
[----:B------:R-:W5:Y:S04]  /*3860*/  LDL.LU R13, [R1+0x28] ;  /* 0x00002800010d7983 */ /* 0x000f680000300800 */
[----:B------:R-:W5:Y:S04]  /*3870*/  LDL.LU R12, [R1+0x2c] ;  /* 0x00002c00010c7983 */ /* 0x000f680000300800 */
[----:B------:R1:W-:Y:S02]  /*3880*/  STL [R1+0x124], R120 ;  /* 0x0001247801007387 */ /* 0x0003e40000100800 */
[----:B-1----:R-:W1:Y:S01]  /*3890*/  LDC R120, c[0x0][0x3ac] ;  /* 0x0000eb00ff787b82 */ /* 0x002e620000000800 */
[----:B------:R-:W-:-:S02]  /*38a0*/  IMAD.MOV.U32 R123, RZ, RZ, R109 ;  /* 0x000000ffff7b7224 */ /* 0x000fc400078e006d */
[----:B------:R-:W5:Y:S01]  /*38b0*/  LDL.LU R109, [R1+0x30] ;  /* 0x00003000016d7983 */ /* 0x000f620000300800 */
[----:B------:R-:W-:-:S03]  /*38c0*/  PRMT R94, RZ, 0x7610, R94 ;  /* 0x00007610ff5e7816 */ /* 0x000fc6000000005e */
[----:B------:R-:W5:Y:S04]  /*38d0*/  LDL.LU R108, [R1+0x34] ;  /* 0x00003400016c7983 */ /* 0x000f680000300800 */
[----:B------:R-:W-:Y:S04]  /*38e0*/  STL [R1+0x120], R121 ;  /* 0x0001207901007387 */ /* 0x000fe80000100800 */
[----:B------:R1:W-:Y:S01]  /*38f0*/  STL [R1+0x128], R123 ;  /* 0x0001287b01007387 */ /* 0x0003e20000100800 */
[----:B0-----:R-:W-:-:S03]  /*3900*/  LOP3.LUT R106, R106, 0x1f, RZ, 0xc0, !PT ;  /* 0x0000001f6a6a7812 */ /* 0x001fc600078ec0ff */
[----:B------:R0:W5:Y:S01]  /*3910*/  @!P2 LDG.E.U16 R94, desc[UR8][R18.64] ;  /* 0x00000008125ea981 */ /* 0x000162000c1e1500 */
[----:B------:R-:W-:Y:S02]  /*3920*/  IMAD.MOV.U32 R122, RZ, RZ, R112 ;  /* 0x000000ffff7a7224 */ /* 0x000fe400078e0070 */
[----:B------:R-:W-:Y:S02]  /*3930*/  IMAD.MOV.U32 R3, RZ, RZ, R113 ;  /* 0x000000ffff037224 */ /* 0x000fe400078e0071 */
[----:B-1----:R-:W-:Y:S01]  /*3940*/  IMAD R120, R106, R120, RZ ;  /* 0x000000786a787224 */ /* 0x002fe200078e02ff */
[----:B0-----:R-:W-:-:S06]  /*3950*/  PRMT R19, RZ, 0x7610, R19 ;  /* 0x00007610ff137816 */ /* 0x001fcc0000000013 */
[----:B------:R0:W5:Y:S02]  /*3960*/  @!P2 LDG.E.U16 R19, desc[UR8][R10.64] ;  /* 0x000000080a13a981 */ /* 0x000164000c1e1500 */
[----:B0-----:R-:W-:-:S04]  /*3970*/  IMAD.WIDE R10, R120, 0x2, R122 ;  /* 0x00000002780a7825 */ /* 0x001fc800078e027a */
[----:B------:R-:W-:Y:S02]  /*3980*/  IMAD.MOV.U32 R123, RZ, RZ, R98 ;  /* 0x000000ffff7b7224 */ /* 0x000fe400078e0062 */
[----:B------:R-:W-:Y:S02]  /*3990*/  IMAD.MOV.U32 R101, RZ, RZ, R117 ;  /* 0x000000ffff657224 */ /* 0x000fe400078e0075 */
[----:B------:R-:W-:Y:S02]  /*39a0*/  IMAD.MOV.U32 R124, RZ, RZ, R116 ;  /* 0x000000ffff7c7224 */ /* 0x000fe400078e0074 */
[----:B------:R-:W-:Y:S02]  /*39b0*/  IMAD.MOV.U32 R103, RZ, RZ, R119 ;  /* 0x000000ffff677224 */ /* 0x000fe400078e0077 */
[----:B------:R-:W-:Y:S02]  /*39c0*/  IMAD.MOV.U32 R100, RZ, RZ, R118 ;  /* 0x000000ffff647224 */ /* 0x000fe400078e0076 */
[----:B--2---:R-:W-:-:S02]  /*39d0*/  IMAD.MOV.U32 R102, RZ, RZ, R104 ;  /* 0x000000ffff667224 */ /* 0x004fc400078e0068 */
[----:B---3--:R-:W-:Y:S02]  /*39e0*/  IMAD.MOV.U32 R105, RZ, RZ, R15 ;  /* 0x000000ffff697224 */ /* 0x008fe400078e000f */
[----:B------:R-:W2:Y:S01]  /*39f0*/  LDL.LU R15, [R1+0x38] ;  /* 0x00003800010f7983 */ /* 0x000ea20000300800 */
[----:B----4-:R-:W-:-:S03]  /*3a00*/  IMAD.MOV.U32 R104, RZ, RZ, R14 ;  /* 0x000000ffff687224 */ /* 0x010fc600078e000e */
[----:B------:R-:W3:Y:S04]  /*3a10*/  LDL.LU R14, [R1+0x3c] ;  /* 0x00003c00010e7983 */ /* 0x000ee80000300800 */
[----:B------:R-:W4:Y:S04]  /*3a20*/  LDL.LU R113, [R1+0x40] ;  /* 0x0000400001717983 */ /* 0x000f280000300800 */
[----:B------:R-:W4:Y:S04]  /*3a30*/  LDL.LU R112, [R1+0x44] ;  /* 0x0000440001707983 */ /* 0x000f280000300800 */
[----:B------:R-:W4:Y:S04]  /*3a40*/  LDL.LU R99, [R1+0x48] ;  /* 0x0000480001637983 */ /* 0x000f280000300800 */
[----:B------:R-:W4:Y:S04]  /*3a50*/  LDL.LU R98, [R1+0x4c] ;  /* 0x00004c0001627983 */ /* 0x000f280000300800 */
[----:B------:R-:W4:Y:S04]  /*3a60*/  LDL.LU R117, [R1+0x50] ;  /* 0x0000500001757983 */ /* 0x000f280000300800 */
[----:B------:R-:W4:Y:S04]  /*3a70*/  LDL.LU R116, [R1+0x54] ;  /* 0x0000540001747983 */ /* 0x000f280000300800 */
[----:B------:R-:W4:Y:S04]  /*3a80*/  LDL.LU R119, [R1+0x58] ;  /* 0x0000580001777983 */ /* 0x000f280000300800 */
[----:B------:R-:W4:Y:S01]  /*3a90*/  LDL.LU R118, [R1+0x5c] ;  /* 0x00005c0001767983 */ /* 0x000f220000300800 */
[----:B------:R-:W-:-:S02]  /*3aa0*/  PRMT R50, RZ, 0x7610, R50 ;  /* 0x00007610ff327816 */ /* 0x000fc40000000032 */
[----:B------:R-:W-:Y:S01]  /*3ab0*/  PRMT R17, RZ, 0x7610, R17 ;  /* 0x00007610ff117816 */ /* 0x000fe20000000011 */
[----:B------:R-:W-:Y:S01]  /*3ac0*/  IMAD.MOV.U32 R125, RZ, RZ, R114 ;  /* 0x000000ffff7d7224 */ /* 0x000fe200078e0072 */
[----:B------:R-:W-:Y:S02]  /*3ad0*/  PRMT R18, RZ, 0x7610, R18 ;  /* 0x00007610ff127816 */ /* 0x000fe40000000012 */
[----:B------:R0:W4:Y:S04]  /*3ae0*/  @!P2 LDG.E.U16 R50, desc[UR8][R4.64] ;  /* 0x000000080432a981 */ /* 0x000128000c1e1500 */
[----:B------:R1:W4:Y:S01]  /*3af0*/  @!P2 LDG.E.U16 R17, desc[UR8][R8.64] ;  /* 0x000000080811a981 */ /* 0x000322000c1e1500 */
[----:B------:R-:W-:-:S03]  /*3b00*/  IMAD.MOV.U32 R2, RZ, RZ, R115 ;  /* 0x000000ffff027224 */ /* 0x000fc600078e0073 */
[----:B------:R1:W4:Y:S01]  /*3b10*/  @!P2 LDG.E.U16 R18, desc[UR8][R6.64] ;  /* 0x000000080612a981 */ /* 0x000322000c1e1500 */
[----:B0-----:R-:W-:Y:S02]  /*3b20*/  PRMT R5, RZ, 0x7610, R5 ;  /* 0x00007610ff057816 */ /* 0x001fe40000000005 */
[----:B------:R-:W-:Y:S01]  /*3b30*/  PRMT R4, RZ, 0x7610, R4 ;  /* 0x00007610ff047816 */ /* 0x000fe20000000004 */
[----:B-1----:R-:W-:Y:S01]  /*3b40*/  IMAD.WIDE R8, R120, 0x2, R124 ;  /* 0x0000000278087825 */ /* 0x002fe200078e027c */
[----:B------:R-:W-:-:S04]  /*3b50*/  PRMT R7, RZ, 0x7610, R7 ;  /* 0x00007610ff077816 */ /* 0x000fc80000000007 */
[----:B------:R0:W4:Y:S01]  /*3b60*/  @!P2 LDG.E.U16 R5, desc[UR8][R8.64] ;  /* 0x000000080805a981 */ /* 0x000122000c1e1500 */
[----:B------:R-:W-:-:S03]  /*3b70*/  PRMT R6, RZ, 0x7610, R6 ;  /* 0x00007610ff067816 */ /* 0x000fc60000000006 */
[----:B------:R1:W4:Y:S01]  /*3b80*/  @!P2 LDG.E.U16 R4, desc[UR8][R10.64] ;  /* 0x000000080a04a981 */ /* 0x000322000c1e1500 */
[----:B0-----:R-:W-:-:S04]  /*3b90*/  IMAD.WIDE R8, R120, 0x2, R100 ;  /* 0x0000000278087825 */ /* 0x001fc800078e0264 */
[C---:B-1----:R-:W-:Y:S01]  /*3ba0*/  IMAD.WIDE R10, R120.reuse, 0x2, R2 ;  /* 0x00000002780a7825 */ /* 0x042fe200078e0202 */
[----:B------:R0:W4:Y:S04]  /*3bb0*/  @!P2 LDG.E.U16 R7, desc[UR8][R8.64] ;  /* 0x000000080807a981 */ /* 0x000128000c1e1500 */
[----:B------:R1:W4:Y:S01]  /*3bc0*/  @!P2 LDG.E.U16 R6, desc[UR8][R10.64] ;  /* 0x000000080a06a981 */ /* 0x000322000c1e1500 */
[----:B0-----:R-:W-:Y:S01]  /*3bd0*/  PRMT R8, RZ, 0x7610, R8 ;  /* 0x00007610ff087816 */ /* 0x001fe20000000008 */
[----:B-1----:R-:W-:Y:S01]  /*3be0*/  IMAD.WIDE R10, R120, 0x2, R102 ;  /* 0x00000002780a7825 */ /* 0x002fe200078e0266 */
[----:B------:R-:W-:-:S04]  /*3bf0*/  PRMT R9, RZ, 0x7610, R9 ;  /* 0x00007610ff097816 */ /* 0x000fc80000000009 */
[----:B------:R0:W4:Y:S01]  /*3c00*/  @!P2 LDG.E.U16 R8, desc[UR8][R10.64] ;  /* 0x000000080a08a981 */ /* 0x000122000c1e1500 */
[----:B-----5:R-:W-:Y:S02]  /*3c10*/  IMAD.MOV.U32 R106, RZ, RZ, R12 ;  /* 0x000000ffff6a7224 */ /* 0x020fe400078e000c */
[----:B------:R-:W-:Y:S02]  /*3c20*/  IMAD.MOV.U32 R107, RZ, RZ, R13 ;  /* 0x000000ffff6b7224 */ /* 0x000fe400078e000d */
[----:B0-----:R-:W-:-:S05]  /*3c30*/  IMAD.WIDE R10, R120, 0x2, R104 ;  /* 0x00000002780a7825 */ /* 0x001fca00078e0268 */
[----:B------:R0:W5:Y:S01]  /*3c40*/  @!P2 LDG.E.U16 R9, desc[UR8][R10.64] ;  /* 0x000000080a09a981 */ /* 0x000162000c1e1500 */
[----:B------:R-:W-:Y:S01]  /*3c50*/  IMAD.WIDE R12, R120, 0x2, R106 ;  /* 0x00000002780c7825 */ /* 0x000fe200078e026a */
[----:B0-----:R-:W-:Y:S02]  /*3c60*/  PRMT R10, RZ, 0x7610, R10 ;  /* 0x00007610ff0a7816 */ /* 0x001fe4000000000a */
[----:B------:R-:W-:-:S04]  /*3c70*/  PRMT R11, RZ, 0x7610, R11 ;  /* 0x00007610ff0b7816 */ /* 0x000fc8000000000b */
[----:B------:R0:W5:Y:S02]  /*3c80*/  @!P2 LDG.E.U16 R10, desc[UR8][R12.64] ;  /* 0x000000080c0aa981 */ /* 0x000164000c1e1500 */
[----:B0-----:R-:W-:-:S05]  /*3c90*/  IMAD.WIDE R12, R120, 0x2, R108 ;  /* 0x00000002780c7825 */ /* 0x001fca00078e026c */
[----:B------:R0:W5:Y:S02]  /*3ca0*/  @!P2 LDG.E.U16 R11, desc[UR8][R12.64] ;  /* 0x000000080c0ba981 */ /* 0x000164000c1e1500 */
[----:B0-----:R-:W-:Y:S02]  /*3cb0*/  PRMT R12, RZ, 0x7610, R12 ;  /* 0x00007610ff0c7816 */ /* 0x001fe4000000000c */
[----:B------:R-:W-:Y:S01]  /*3cc0*/  PRMT R13, RZ, 0x7610, R13 ;  /* 0x00007610ff0d7816 */ /* 0x000fe2000000000d */
[----:B------:R-:W0:Y:S01]  /*3cd0*/  S2R R121, SR_TID.X ;  /* 0x0000000000797919 */ /* 0x000e220000002100 */
[----:B------:R-:W-:Y:S01]  /*3ce0*/  PRMT R16, RZ, 0x7610, R16 ;  /* 0x00007610ff107816 */ /* 0x000fe20000000010 */
[----:B0-----:R-:W-:Y:S02]  /*3cf0*/  IMAD.SHL.U32 R121, R121, 0x2, RZ ;  /* 0x0000000279797824 */ /* 0x001fe400078e00ff */
[----:B--2---:R-:W-:Y:S02]  /*3d00*/  IMAD.MOV.U32 R111, RZ, RZ, R15 ;  /* 0x000000ffff6f7224 */ /* 0x004fe400078e000f */
[----:B---3--:R-:W-:-:S04]  /*3d10*/  IMAD.MOV.U32 R110, RZ, RZ, R14 ;  /* 0x000000ffff6e7224 */ /* 0x008fc800078e000e */
[----:B------:R-:W-:-:S05]  /*3d20*/  IMAD.WIDE R14, R120, 0x2, R110 ;  /* 0x00000002780e7825 */ /* 0x000fca00078e026e */
[----:B------:R0:W2:Y:S01]  /*3d30*/  @!P2 LDG.E.U16 R12, desc[UR8][R14.64] ;  /* 0x000000080e0ca981 */ /* 0x0000a2000c1e1500 */
[----:B----4-:R-:W-:Y:S02]  /*3d40*/  IMAD.MOV.U32 R115, RZ, RZ, R99 ;  /* 0x000000ffff737224 */ /* 0x010fe400078e0063 */
[----:B------:R-:W-:Y:S02]  /*3d50*/  IMAD.MOV.U32 R114, RZ, RZ, R98 ;  /* 0x000000ffff727224 */ /* 0x000fe400078e0062 */
[----:B0-----:R-:W-:-:S05]  /*3d60*/  IMAD.WIDE R14, R120, 0x2, R112 ;  /* 0x00000002780e7825 */ /* 0x001fca00078e0270 */
[----:B------:R0:W3:Y:S01]  /*3d70*/  @!P2 LDG.E.U16 R13, desc[UR8][R14.64] ;  /* 0x000000080e0da981 */ /* 0x0000e2000c1e1500 */
[----:B------:R-:W-:Y:S01]  /*3d80*/  IMAD.WIDE R98, R120, 0x2, R114 ;  /* 0x0000000278627825 */ /* 0x000fe200078e0272 */
[----:B0-----:R-:W-:Y:S02]  /*3d90*/  PRMT R14, RZ, 0x7610, R14 ;  /* 0x00007610ff0e7816 */ /* 0x001fe4000000000e */
[----:B------:R-:W-:-:S04]  /*3da0*/  PRMT R15, RZ, 0x7610, R15 ;  /* 0x00007610ff0f7816 */ /* 0x000fc8000000000f */
[----:B------:R0:W4:Y:S02]  /*3db0*/  @!P2 LDG.E.U16 R14, desc[UR8][R98.64] ;  /* 0x00000008620ea981 */ /* 0x000124000c1e1500 */
[----:B0-----:R-:W-:-:S05]  /*3dc0*/  IMAD.WIDE R98, R120, 0x2, R116 ;  /* 0x0000000278627825 */ /* 0x001fca00078e0274 */
[----:B------:R0:W4:Y:S02]  /*3dd0*/  @!P2 LDG.E.U16 R15, desc[UR8][R98.64] ;  /* 0x00000008620fa981 */ /* 0x000124000c1e1500 */
[----:B0-----:R-:W0:Y:S01]  /*3de0*/  S2R R98, SR_TID.X ;  /* 0x0000000000627919 */ /* 0x001e220000002100 */
[----:B------:R-:W1:Y:S01]  /*3df0*/  LDC R99, c[0x0][0x3ac] ;  /* 0x0000eb00ff637b82 */ /* 0x000e620000000800 */
[----:B------:R-:W1:Y:S01]  /*3e00*/  S2R R120, SR_TID.X ;  /* 0x0000000000787919 */ /* 0x000e620000002100 */
[----:B0-----:R-:W-:-:S05]  /*3e10*/  LOP3.LUT R98, R98, 0x1f, RZ, 0xc0, !PT ;  /* 0x0000001f62627812 */ /* 0x001fca00078ec0ff */
[----:B-1----:R-:W-:-:S04]  /*3e20*/  IMAD R99, R98, R99, RZ ;  /* 0x0000006362637224 */ /* 0x002fc800078e02ff */
[----:B------:R-:W-:-:S05]  /*3e30*/  IMAD.WIDE R98, R99, 0x2, R118 ;  /* 0x0000000263627825 */ /* 0x000fca00078e0276 */
[----:B------:R-:W4:Y:S01]  /*3e40*/  @!P2 LDG.E.U16 R16, desc[UR8][R98.64] ;  /* 0x000000086210a981 */ /* 0x000f22000c1e1500 */
[----:B------:R-:W-:-:S04]  /*3e50*/  LOP3.LUT R120, R120, 0x1c0, RZ, 0xc0, !PT ;  /* 0x000001c078787812 */ /* 0x000fc800078ec0ff */
[----:B------:R-:W-:-:S04]  /*3e60*/  SHF.R.U32.HI R120, RZ, 0x2, R120 ;  /* 0x00000002ff787819 */ /* 0x000fc80000011678 */
[----:B------:R-:W-:-:S05]  /*3e70*/  LOP3.LUT R120, R120, 0x3fe, R121, 0x78, !PT ;  /* 0x000003fe78787812 */ /* 0x000fca00078e7879 */
[----:B------:R-:W-:Y:S04]  /*3e80*/  STS.U16 [R120+UR5+0x8000], R123 ;  /* 0x0080007b78007988 */ /* 0x000fe80008000405 */
[----:B------:R0:W-:Y:S04]  /*3e90*/  STS.U16 [R120+UR5+0x8400], R83 ;  /* 0x0084005378007988 */ /* 0x0001e80008000405 */
[----:B------:R1:W-:Y:S04]  /*3ea0*/  STS.U16 [R120+UR5+0x8800], R84 ;  /* 0x0088005478007988 */ /* 0x0003e80008000405 */
[----:B------:R5:W-:Y:S04]  /*3eb0*/  STS.U16 [R120+UR5+0x8c00], R85 ;  /* 0x008c005578007988 */ /* 0x000be80008000405 */
[----:B0-----:R-:W4:Y:S04]  /*3ec0*/  LDL.LU R83, [R1+0x13c] ;  /* 0x00013c0001537983 */ /* 0x001f280000300800 */
[----:B-1----:R-:W4:Y:S04]  /*3ed0*/  LDL.LU R84, [R1+0x138] ;  /* 0x0001380001547983 */ /* 0x002f280000300800 */
[----:B-----5:R-:W5:Y:S04]  /*3ee0*/  LDL.LU R85, [R1+0x134] ;  /* 0x0001340001557983 */ /* 0x020f680000300800 */
[----:B------:R0:W-:Y:S04]  /*3ef0*/  STS.U16 [R0+UR5], R86 ;  /* 0x0000005600007988 */ /* 0x0001e80008000405 */
[----:B------:R1:W-:Y:S04]  /*3f00*/  STS.U16 [R0+UR5+0x400], R87 ;  /* 0x0004005700007988 */ /* 0x0003e80008000405 */
[----:B0-----:R-:W5:Y:S04]  /*3f10*/  LDL.LU R86, [R1+0x130] ;  /* 0x0001300001567983 */ /* 0x001f680000300800 */
[----:B-1----:R-:W5:Y:S04]  /*3f20*/  LDL.LU R87, [R1+0x12c] ;  /* 0x00012c0001577983 */ /* 0x002f680000300800 */
[----:B------:R-:W5:Y:S04]  /*3f30*/  LDL R99, [R1+0x18] ;  /* 0x0000180001637983 */ /* 0x000f680000100800 */
[----:B------:R-:W5:Y:S04]  /*3f40*/  LDL R98, [R1+0x10] ;  /* 0x0000100001627983 */ /* 0x000f680000100800 */
[----:B------:R-:W5:Y:S04]  /*3f50*/  LDL R123, [R1+0x94] ;  /* 0x00009400017b7983 */ /* 0x000f680000100800 */
[----:B------:R-:W5:Y:S04]  /*3f60*/  LDL R121, [R1+0x90] ;  /* 0x0000900001797983 */ /* 0x000f680000100800 */
[----:B------:R-:W5:Y:S04]  /*3f70*/  LDL R120, [R1+0x8c] ;  /* 0x00008c0001787983 */ /* 0x000f680000100800 */
[----:B------:R-:W-:Y:S04]  /*3f80*/  STS.U16 [R0+UR5+0x800], R97 ;  /* 0x0008006100007988 */ /* 0x000fe80008000405 */
        /* <DEDUP_REMOVED lines=24> */
[----:B--2---:R-:W-:Y:S04]  /*4110*/  STS.U16 [R0+UR5+0x6c00], R12 ;  /* 0x006c000c00007988 */ /* 0x004fe80008000405 */
[----:B---3--:R-:W-:Y:S04]  /*4120*/  STS.U16 [R0+UR5+0x7000], R13 ;  /* 0x0070000d00007988 */ /* 0x008fe80008000405 */
[----:B----4-:R-:W-:Y:S04]  /*4130*/  STS.U16 [R0+UR5+0x7400], R14 ;  /* 0x0074000e00007988 */ /* 0x010fe80008000405 */
[----:B------:R-:W-:Y:S04]  /*4140*/  STS.U16 [R0+UR5+0x7800], R15 ;  /* 0x0078000f00007988 */ /* 0x000fe80008000405 */
[----:B------:R-:W-:Y:S01]  /*4150*/  STS.U16 [R0+UR5+0x7c00], R16 ;  /* 0x007c001000007988 */ /* 0x000fe20008000405 */
[----:B------:R-:W-:Y:S06]  /*4160*/  BAR.SYNC.DEFER_BLOCKING 0x0 ;  /* 0x0000000000007b1d */ /* 0x000fec0000010000 */
[----:B-----5:R-:W-:Y:S04]  /*4170*/  LDSM.16.M88.4 R16, [R99] ;  /* 0x000000006310783b */ /* 0x020fe80000000200 */
[----:B------:R-:W0:Y:S04]  /*4180*/  LDSM.16.MT88.4 R88, [R98+UR5+0x8000] ;  /* 0x008000056258783b */ /* 0x000e280008004200 */
[----:B------:R-:W1:Y:S04]  /*4190*/  LDSM.16.M88.4 R4, [R99+0x2000] ;  /* 0x002000006304783b */ /* 0x000e680000000200 */
[----:B------:R-:W2:Y:S04]  /*41a0*/  LDSM.16.M88.4 R8, [R99+0x4000] ;  /* 0x004000006308783b */ /* 0x000ea80000000200 */
[----:B------:R-:W3:Y:S04]  /*41b0*/  LDSM.16.M88.4 R12, [R99+0x6000] ;  /* 0x00600000630c783b */ /* 0x000ee80000000200 */
[----:B------:R-:W4:Y:S01]  /*41c0*/  LDSM.16.MT88.4 R48, [R123+UR5+0x8000] ;  /* 0x008000057b30783b */ /* 0x000f220008004200 */
[C---:B0-----:R-:W-:Y:S08]  /*41d0*/  HMMA.16816.F32 R44, R88.reuse, R16, R44 ;  /* 0x00000010582c723c */ /* 0x041ff0000000182c */
[C---:B-1----:R-:W-:Y:S08]  /*41e0*/  HMMA.16816.F32 R40, R88.reuse, R4, R40 ;  /* 0x000000045828723c */ /* 0x042ff00000001828 */
[C---:B--2---:R-:W-:Y:S08]  /*41f0*/  HMMA.16816.F32 R36, R88.reuse, R8, R36 ;  /* 0x000000085824723c */ /* 0x044ff00000001824 */
[----:B---3--:R-:W-:Y:S01]  /*4200*/  HMMA.16816.F32 R88, R88, R12, R32 ;  /* 0x0000000c5858723c */ /* 0x008fe20000001820 */
[----:B------:R-:W-:-:S06]  /*4210*/  IMAD.MOV.U32 R35, RZ, RZ, R98 ;  /* 0x000000ffff237224 */ /* 0x000fcc00078e0062 */
[----:B------:R-:W-:Y:S01]  /*4220*/  LDSM.16.MT88.4 R32, [R35+UR5+0x8800] ;  /* 0x008800052320783b */ /* 0x000fe20008004200 */
[C---:B----4-:R-:W-:Y:S03]  /*4230*/  HMMA.16816.F32 R96, R48.reuse, R16, R28 ;  /* 0x000000103060723c */ /* 0x050fe6000000181c */
[----:B------:R-:W0:Y:S05]  /*4240*/  LDSM.16.MT88.4 R28, [R121+UR5+0x8000] ;  /* 0x00800005791c783b */ /* 0x000e2a0008004200 */
[C---:B------:R-:W-:Y:S01]  /*4250*/  HMMA.16816.F32 R92, R48.reuse, R4, R24 ;  /* 0x00000004305c723c */ /* 0x040fe20000001818 */
[----:B------:R-:W1:Y:S07]  /*4260*/  LDSM.16.MT88.4 R24, [R120+UR5+0x8000] ;  /* 0x008000057818783b */ /* 0x000e6e0008004200 */
[C---:B------:R-:W-:Y:S08]  /*4270*/  HMMA.16816.F32 R20, R48.reuse, R8, R20 ;  /* 0x000000083014723c */ /* 0x040ff00000001814 */
[----:B------:R-:W-:Y:S01]  /*4280*/  HMMA.16816.F32 R52, R48, R12, R52 ;  /* 0x0000000c3034723c */ /* 0x000fe20000001834 */
[----:B------:R2:W3:Y:S04]  /*4290*/  LDSM.16.MT88.4 R48, [R123+UR5+0x8800] ;  /* 0x008800057b30783b */ /* 0x0004e80008004200 */
[----:B--2---:R-:W2:Y:S03]  /*42a0*/  LDL.LU R123, [R1+0x128] ;  /* 0x00012800017b7983 */ /* 0x004ea60000300800 */
[C---:B0-----:R-:W-:Y:S08]  /*42b0*/  HMMA.16816.F32 R56, R28.reuse, R16, R56 ;  /* 0x000000101c38723c */ /* 0x041ff00000001838 */
[C---:B------:R-:W-:Y:S08]  /*42c0*/  HMMA.16816.F32 R60, R28.reuse, R4, R60 ;  /* 0x000000041c3c723c */ /* 0x040ff0000000183c */
[C---:B------:R-:W-:Y:S08]  /*42d0*/  HMMA.16816.F32 R64, R28.reuse, R8, R64 ;  /* 0x000000081c40723c */ /* 0x040ff00000001840 */
[----:B------:R-:W-:Y:S01]  /*42e0*/  HMMA.16816.F32 R68, R28, R12, R68 ;  /* 0x0000000c1c44723c */ /* 0x000fe20000001844 */
[----:B------:R-:W0:Y:S01]  /*42f0*/  LDC R30, c[0x0][0x3ac] ;  /* 0x0000eb00ff1e7b82 */ /* 0x000e220000000800 */
[----:B------:R-:W-:-:S02]  /*4300*/  IMAD.MOV.U32 R31, RZ, RZ, R120 ;  /* 0x000000ffff1f7224 */ /* 0x000fc400078e0078 */
[----:B------:R-:W4:Y:S04]  /*4310*/  LDL.LU R120, [R1+0x124] ;  /* 0x0001240001787983 */ /* 0x000f280000300800 */
[----:B-1----:R-:W-:Y:S01]  /*4320*/  HMMA.16816.F32 R72, R24, R16, R72 ;  /* 0x000000101848723c */ /* 0x002fe20000001848 */
[----:B------:R-:W-:Y:S02]  /*4330*/  IMAD.MOV.U32 R17, RZ, RZ, R31 ;  /* 0x000000ffff117224 */ /* 0x000fe400078e001f */
[----:B0-----:R-:W-:-:S04]  /*4340*/  IMAD.SHL.U32 R30, R30, 0x20, RZ ;  /* 0x000000201e1e7824 */ /* 0x001fc800078e00ff */
[----:B------:R-:W-:-:S04]  /*4350*/  IMAD.WIDE R118, R30, 0x2, R118 ;  /* 0x000000021e767825 */ /* 0x000fc800078e0276 */
[----:B------:R-:W-:-:S04]  /*4360*/  IMAD.WIDE R116, R30, 0x2, R116 ;  /* 0x000000021e747825 */ /* 0x000fc800078e0274 */
[----:B------:R-:W-:Y:S02]  /*4370*/  IMAD.WIDE R114, R30, 0x2, R114 ;  /* 0x000000021e727825 */ /* 0x000fe400078e0272 */
[-C--:B---3--:R-:W-:Y:S01]  /*4380*/  HMMA.16816.F32 R28, R48, R18.reuse, R96 ;  /* 0x00000012301c723c */ /* 0x088fe20000001860 */
[----:B------:R-:W0:Y:S07]  /*4390*/  LDC R97, c[0x0][0x3ac] ;  /* 0x0000eb00ff617b82 */ /* 0x000e2e0000000800 */
[C---:B------:R-:W-:Y:S01]  /*43a0*/  HMMA.16816.F32 R44, R32.reuse, R18, R44 ;  /* 0x00000012202c723c */ /* 0x040fe2000000182c */
[----:B------:R-:W1:Y:S07]  /*43b0*/  LDC R96, c[0x0][0x3a8] ;  /* 0x0000ea00ff607b82 */ /* 0x000e6e0000000800 */
[C---:B------:R-:W-:Y:S08]  /*43c0*/  HMMA.16816.F32 R40, R32.reuse, R6, R40 ;  /* 0x000000062028723c */ /* 0x040ff00000001828 */
[----:B------:R-:W-:Y:S01]  /*43d0*/  HMMA.16816.F32 R36, R32, R10, R36 ;  /* 0x0000000a2024723c */ /* 0x000fe20000001824 */
[----:B0-----:R-:W-:-:S07]  /*43e0*/  IMAD.SHL.U32 R97, R97, 0x20, RZ ;  /* 0x0000002061617824 */ /* 0x001fce00078e00ff */
[----:B------:R-:W-:Y:S01]  /*43f0*/  HMMA.16816.F32 R32, R32, R14, R88 ;  /* 0x0000000e2020723c */ /* 0x000fe20000001858 */
[----:B------:R0:W3:Y:S01]  /*4400*/  LDSM.16.MT88.4 R88, [R121+UR5+0x8800] ;  /* 0x008800057958783b */ /* 0x0000e20008004200 */
[----:B------:R-:W-:-:S03]  /*4410*/  IMAD.WIDE R112, R97, 0x2, R112 ;  /* 0x0000000261707825 */ /* 0x000fc600078e0270 */
[----:B0-----:R-:W4:Y:S01]  /*4420*/  LDL.LU R121, [R1+0x120] ;  /* 0x0001200001797983 */ /* 0x001f220000300800 */
[----:B------:R-:W-:-:S03]  /*4430*/  IMAD.WIDE R110, R97, 0x2, R110 ;  /* 0x00000002616e7825 */ /* 0x000fc600078e026e */
[----:B------:R-:W-:Y:S04]  /*4440*/  STL [R1+0x5c], R118 ;  /* 0x00005c7601007387 */ /* 0x000fe80000100800 */
[----:B------:R-:W-:Y:S01]  /*4450*/  STL [R1+0x58], R119 ;  /* 0x0000587701007387 */ /* 0x000fe20000100800 */
        /* <DEDUP_REMOVED lines=11> */
[----:B------:R-:W-:Y:S04]  /*4510*/  STL [R1+0x38], R111 ;  /* 0x0000386f01007387 */ /* 0x000fe80000100800 */
[----:B------:R-:W-:Y:S01]  /*4520*/  STL [R1+0x34], R108 ;  /* 0x0000346c01007387 */ /* 0x000fe20000100800 */
[C---:B------:R-:W-:Y:S03]  /*4530*/  HMMA.16816.F32 R76, R24.reuse, R4, R76 ;  /* 0x00000004184c723c */ /* 0x040fe6000000184c */
[----:B------:R-:W-:Y:S04]  /*4540*/  STL [R1+0x30], R109 ;  /* 0x0000306d01007387 */ /* 0x000fe80000100800 */
[----:B------:R-:W-:Y:S01]  /*4550*/  STL [R1+0x2c], R106 ;  /* 0x00002c6a01007387 */ /* 0x000fe20000100800 */
[----:B------:R-:W-:Y:S03]  /*4560*/  HMMA.16816.F32 R80, R24, R8, R80 ;  /* 0x000000081850723c */ /* 0x000fe60000001850 */
[----:B------:R-:W-:Y:S01]  /*4570*/  STL [R1+0x28], R107 ;  /* 0x0000286b01007387 */ /* 0x000fe20000100800 */
[----:B------:R-:W-:-:S03]  /*4580*/  IMAD.WIDE R4, R97, 0x2, R2 ;  /* 0x0000000261047825 */ /* 0x000fc600078e0202 */
[----:B------:R-:W-:Y:S01]  /*4590*/  STL [R1+0x24], R104 ;  /* 0x0000246801007387 */ /* 0x000fe20000100800 */
[----:B------:R-:W-:Y:S03]  /*45a0*/  HMMA.16816.F32 R84, R24, R12, R84 ;  /* 0x0000000c1854723c */ /* 0x000fe60000001854 */
[----:B------:R-:W-:Y:S04]  /*45b0*/  STL [R1+0x20], R105 ;  /* 0x0000206901007387 */ /* 0x000fe80000100800 */
[----:B------:R-:W-:Y:S01]  /*45c0*/  STL [R1+0x1c], R102 ;  /* 0x00001c6601007387 */ /* 0x000fe20000100800 */
[C---:B------:R-:W-:Y:S08]  /*45d0*/  HMMA.16816.F32 R24, R48.reuse, R6, R92 ;  /* 0x000000063018723c */ /* 0x040ff0000000185c */
[C---:B------:R-:W-:Y:S08]  /*45e0*/  HMMA.16816.F32 R20, R48.reuse, R10, R20 ;  /* 0x0000000a3014723c */ /* 0x040ff00000001814 */
[----:B------:R-:W-:Y:S01]  /*45f0*/  HMMA.16816.F32 R52, R48, R14, R52 ;  /* 0x0000000e3034723c */ /* 0x000fe20000001834 */
[----:B------:R0:W5:Y:S04]  /*4600*/  LDSM.16.MT88.4 R48, [R17+UR5+0x8800] ;  /* 0x008800051130783b */ /* 0x0001680008004200 */
[----:B0-----:R-:W3:Y:S04]  /*4610*/  LDL.LU.64 R16, [R1+0x8] ;  /* 0x0000080001107983 */ /* 0x001ee80000300a00 */
[----:B------:R-:W3:Y:S01]  /*4620*/  LDL.LU.64 R2, [R1+0x118] ;  /* 0x0001180001027983 */ /* 0x000ee20000300a00 */
[----:B------:R-:W-:-:S03]  /*4630*/  IMAD.WIDE R8, R97, 0x2, R124 ;  /* 0x0000000261087825 */ /* 0x000fc600078e027c */
[----:B------:R-:W5:Y:S01]  /*4640*/  LDL.LU.64 R124, [R1+0x110] ;  /* 0x00011000017c7983 */ /* 0x000f620000300a00 */
[----:B------:R-:W-:Y:S02]  /*4650*/  IMAD.MOV.U32 R115, RZ, RZ, R4 ;  /* 0x000000ffff737224 */ /* 0x000fe400078e0004 */
[----:B------:R-:W-:Y:S02]  /*4660*/  IMAD.MOV.U32 R113, RZ, RZ, R5 ;  /* 0x000000ffff717224 */ /* 0x000fe400078e0005 */
[----:B------:R-:W-:Y:S02]  /*4670*/  IMAD.MOV.U32 R116, RZ, RZ, R8 ;  /* 0x000000ffff747224 */ /* 0x000fe400078e0008 */
[----:B------:R-:W-:Y:S02]  /*4680*/  IMAD.MOV.U32 R114, RZ, RZ, R9 ;  /* 0x000000ffff727224 */ /* 0x000fe400078e0009 */
[C---:B--2---:R-:W-:Y:S02]  /*4690*/  IMAD.WIDE R12, R97.reuse, 0x2, R122 ;  /* 0x00000002610c7825 */ /* 0x044fe400078e027a */
[----:B------:R-:W2:Y:S02]  /*46a0*/  LDL.LU.64 R122, [R1+0x108] ;  /* 0x00010800017a7983 */ /* 0x000ea40000300a00 */
[----:B----4-:R-:W-:-:S02]  /*46b0*/  IMAD.WIDE R4, R97, 0x2, R120 ;  /* 0x0000000261047825 */ /* 0x010fc400078e0278 */
[----:B------:R-:W4:Y:S02]  /*46c0*/  LDL.LU.64 R120, [R1+0x100] ;  /* 0x0001000001787983 */ /* 0x000f240000300a00 */
[C---:B---3--:R-:W-:Y:S02]  /*46d0*/  IMAD.WIDE R8, R97.reuse, 0x2, R2 ;  /* 0x0000000261087825 */ /* 0x048fe400078e0202 */
[----:B------:R-:W3:Y:S02]  /*46e0*/  LDL.LU.64 R2, [R1+0xf8] ;  /* 0x0000f80001027983 */ /* 0x000ee40000300a00 */
[----:B------:R-:W-:Y:S02]  /*46f0*/  IMAD.MOV.U32 R110, RZ, RZ, R4 ;  /* 0x000000ffff6e7224 */ /* 0x000fe400078e0004 */
[----:B------:R-:W-:Y:S01]  /*4700*/  IMAD.MOV.U32 R108, RZ, RZ, R5 ;  /* 0x000000ffff6c7224 */ /* 0x000fe200078e0005 */
[----:B------:R-:W3:Y:S01]  /*4710*/  LDL.LU.64 R94, [R1] ;  /* 0x00000000015e7983 */ /* 0x000ee20000300a00 */
[----:B-----5:R-:W-:-:S03]  /*4720*/  IMAD.WIDE R4, R97, 0x2, R124 ;  /* 0x0000000261047825 */ /* 0x020fc600078e027c */
[----:B------:R-:W5:Y:S01]  /*4730*/  LDL.LU.64 R124, [R1+0xf0] ;  /* 0x0000f000017c7983 */ /* 0x000f620000300a00 */
[----:B------:R-:W-:Y:S02]  /*4740*/  IMAD.MOV.U32 R112, RZ, RZ, R12 ;  /* 0x000000ffff707224 */ /* 0x000fe400078e000c */
[----:B------:R-:W-:Y:S02]  /*4750*/  IMAD.MOV.U32 R109, RZ, RZ, R13 ;  /* 0x000000ffff6d7224 */ /* 0x000fe400078e000d */
[----:B------:R-:W-:Y:S02]  /*4760*/  IMAD.MOV.U32 R106, RZ, RZ, R4 ;  /* 0x000000ffff6a7224 */ /* 0x000fe400078e0004 */
[----:B------:R-:W-:Y:S02]  /*4770*/  IMAD.MOV.U32 R104, RZ, RZ, R5 ;  /* 0x000000ffff687224 */ /* 0x000fe400078e0005 */
[----:B------:R-:W-:Y:S02]  /*4780*/  IMAD.MOV.U32 R111, RZ, RZ, R8 ;  /* 0x000000ffff6f7224 */ /* 0x000fe400078e0008 */
[----:B------:R-:W-:-:S02]  /*4790*/  IMAD.MOV.U32 R107, RZ, RZ, R9 ;  /* 0x000000ffff6b7224 */ /* 0x000fc400078e0009 */
[C---:B--2---:R-:W-:Y:S02]  /*47a0*/  IMAD.WIDE R12, R97.reuse, 0x2, R122 ;  /* 0x00000002610c7825 */ /* 0x044fe400078e027a */
[----:B------:R-:W2:Y:S02]  /*47b0*/  LDL.LU.64 R122, [R1+0xe8] ;  /* 0x0000e800017a7983 */ /* 0x000ea40000300a00 */
[C---:B----4-:R-:W-:Y:S02]  /*47c0*/  IMAD.WIDE R4, R97.reuse, 0x2, R120 ;  /* 0x0000000261047825 */ /* 0x050fe400078e0278 */
[----:B------:R-:W4:Y:S02]  /*47d0*/  LDL.LU.64 R120, [R1+0xe0] ;  /* 0x0000e00001787983 */ /* 0x000f240000300a00 */
[C---:B---3--:R-:W-:Y:S02]  /*47e0*/  IMAD.WIDE R8, R97.reuse, 0x2, R2 ;  /* 0x0000000261087825 */ /* 0x048fe400078e0202 */
[----:B------:R-:W3:Y:S02]  /*47f0*/  LDL.LU.64 R2, [R1+0xd8] ;  /* 0x0000d80001027983 */ /* 0x000ee40000300a00 */
[----:B------:R-:W-:-:S04]  /*4800*/  IMAD.WIDE R100, R97, 0x2, R100 ;  /* 0x0000000261647825 */ /* 0x000fc800078e0264 */
[----:B------:R-:W-:Y:S02]  /*4810*/  IMAD.MOV.U32 R119, RZ, RZ, R103 ;  /* 0x000000ffff777224 */ /* 0x000fe400078e0067 */
[----:B------:R-:W-:Y:S02]  /*4820*/  IMAD.MOV.U32 R105, RZ, RZ, R12 ;  /* 0x000000ffff697224 */ /* 0x000fe400078e000c */
[----:B------:R-:W-:Y:S02]  /*4830*/  IMAD.MOV.U32 R103, RZ, RZ, R13 ;  /* 0x000000ffff677224 */ /* 0x000fe400078e000d */
[----:B-----5:R-:W-:Y:S02]  /*4840*/  IMAD.WIDE R12, R97, 0x2, R124 ;  /* 0x00000002610c7825 */ /* 0x020fe400078e027c */
[----:B------:R-:W5:Y:S02]  /*4850*/  LDL.LU.64 R124, [R1+0xd0] ;  /* 0x0000d000017c7983 */ /* 0x000f640000300a00 */
[----:B------:R-:W-:Y:S01]  /*4860*/  IMAD.MOV.U32 R118, RZ, RZ, R100 ;  /* 0x000000ffff767224 */ /* 0x000fe200078e0064 */
[----:B------:R-:W-:Y:S01]  /*4870*/  HMMA.16816.F32 R56, R88, R18, R56 ;  /* 0x000000125838723c */ /* 0x000fe20000001838 */
[----:B------:R-:W-:-:S02]  /*4880*/  IMAD.MOV.U32 R102, RZ, RZ, R8 ;  /* 0x000000ffff667224 */ /* 0x000fc400078e0008 */
[----:B------:R-:W-:-:S05]  /*4890*/  IMAD.MOV.U32 R100, RZ, RZ, R9 ;  /* 0x000000ffff647224 */ /* 0x000fca00078e0009 */
[----:B------:R-:W-:Y:S08]  /*48a0*/  HMMA.16816.F32 R72, R48, R18, R72 ;  /* 0x000000123048723c */ /* 0x000ff00000001848 */
[C---:B------:R-:W-:Y:S08]  /*48b0*/  HMMA.16816.F32 R60, R88.reuse, R6, R60 ;  /* 0x00000006583c723c */ /* 0x040ff0000000183c */
[C---:B------:R-:W-:Y:S08]  /*48c0*/  HMMA.16816.F32 R64, R88.reuse, R10, R64 ;  /* 0x0000000a5840723c */ /* 0x040ff00000001840 */
[----:B------:R-:W-:Y:S01]  /*48d0*/  HMMA.16816.F32 R68, R88, R14, R68 ;  /* 0x0000000e5844723c */ /* 0x000fe20000001844 */
[----:B--2---:R-:W-:-:S02]  /*48e0*/  IMAD.WIDE R8, R97, 0x2, R122 ;  /* 0x0000000261087825 */ /* 0x004fc400078e027a */
[----:B------:R-:W2:Y:S02]  /*48f0*/  LDL.LU.64 R122, [R1+0xc8] ;  /* 0x0000c800017a7983 */ /* 0x000ea40000300a00 */
[C---:B----4-:R-:W-:Y:S02]  /*4900*/  IMAD.WIDE R18, R97.reuse, 0x2, R120 ;  /* 0x0000000261127825 */ /* 0x050fe400078e0278 */
[----:B------:R-:W4:Y:S02]  /*4910*/  LDL.LU.64 R120, [R1+0xc0] ;  /* 0x0000c00001787983 */ /* 0x000f240000300a00 */
[C---:B---3--:R-:W-:Y:S02]  /*4920*/  IMAD.WIDE R88, R97.reuse, 0x2, R2 ;  /* 0x0000000261587825 */ /* 0x048fe400078e0202 */
[----:B------:R-:W3:Y:S02]  /*4930*/  LDL.LU.64 R2, [R1+0xb8] ;  /* 0x0000b80001027983 */ /* 0x000ee40000300a00 */
[----:B------:R-:W-:Y:S01]  /*4940*/  IMAD.WIDE R16, R97, 0x2, R16 ;  /* 0x0000000261107825 */ /* 0x000fe200078e0210 */
[----:B------:R-:W-:Y:S03]  /*4950*/  HMMA.16816.F32 R76, R48, R6, R76 ;  /* 0x00000006304c723c */ /* 0x000fe6000000184c */
[----:B------:R-:W-:-:S02]  /*4960*/  IMAD.MOV.U32 R98, RZ, RZ, R16 ;  /* 0x000000ffff627224 */ /* 0x000fc400078e0010 */
[----:B------:R-:W-:Y:S02]  /*4970*/  IMAD.MOV.U32 R117, RZ, RZ, R101 ;  /* 0x000000ffff757224 */ /* 0x000fe400078e0065 */
[----:B------:R-:W-:Y:S02]  /*4980*/  IMAD.MOV.U32 R99, RZ, RZ, R5 ;  /* 0x000000ffff637224 */ /* 0x000fe400078e0005 */
[----:B-----5:R-:W-:Y:S01]  /*4990*/  IMAD.WIDE R90, R97, 0x2, R124 ;  /* 0x00000002615a7825 */ /* 0x020fe200078e027c */
[----:B------:R-:W-:Y:S01]  /*49a0*/  HMMA.16816.F32 R80, R48, R10, R80 ;  /* 0x0000000a3050723c */ /* 0x000fe20000001850 */
[----:B------:R-:W5:Y:S02]  /*49b0*/  LDL.LU.64 R124, [R1+0xb0] ;  /* 0x0000b000017c7983 */ /* 0x000f640000300a00 */
[----:B------:R-:W-:Y:S02]  /*49c0*/  IMAD.MOV.U32 R16, RZ, RZ, R12 ;  /* 0x000000ffff107224 */ /* 0x000fe400078e000c */
[----:B------:R-:W-:-:S02]  /*49d0*/  IMAD.MOV.U32 R101, RZ, RZ, R4 ;  /* 0x000000ffff657224 */ /* 0x000fc400078e0004 */
[----:B------:R-:W-:Y:S02]  /*49e0*/  IMAD.MOV.U32 R5, RZ, RZ, R18 ;  /* 0x000000ffff057224 */ /* 0x000fe400078e0012 */
[----:B------:R-:W-:Y:S02]  /*49f0*/  IMAD.MOV.U32 R12, RZ, RZ, R19 ;  /* 0x000000ffff0c7224 */ /* 0x000fe400078e0013 */
[----:B------:R-:W-:Y:S02]  /*4a00*/  IMAD.MOV.U32 R4, RZ, RZ, R17 ;  /* 0x000000ffff047224 */ /* 0x000fe400078e0011 */
[----:B------:R-:W-:-:S04]  /*4a10*/  IMAD.WIDE R18, R97, 0x2, R94 ;  /* 0x0000000261127825 */ /* 0x000fc800078e025e */
[----:B------:R-:W-:Y:S02]  /*4a20*/  IMAD.MOV.U32 R7, RZ, RZ, R88 ;  /* 0x000000ffff077224 */ /* 0x000fe400078e0058 */
[----:B------:R-:W-:Y:S02]  /*4a30*/  IMAD.MOV.U32 R17, RZ, RZ, R90 ;  /* 0x000000ffff117224 */ /* 0x000fe400078e005a */
[----:B------:R-:W-:Y:S02]  /*4a40*/  IMAD.MOV.U32 R88, RZ, RZ, R91 ;  /* 0x000000ffff587224 */ /* 0x000fe400078e005b */
[C---:B--2---:R-:W-:Y:S02]  /*4a50*/  IMAD.WIDE R94, R97.reuse, 0x2, R122 ;  /* 0x00000002615e7825 */ /* 0x044fe400078e027a */
[----:B------:R-:W2:Y:S02]  /*4a60*/  LDL.LU.64 R122, [R1+0xa8] ;  /* 0x0000a800017a7983 */ /* 0x000ea40000300a00 */
[----:B----4-:R-:W-:-:S02]  /*4a70*/  IMAD.WIDE R90, R97, 0x2, R120 ;  /* 0x00000002615a7825 */ /* 0x010fc400078e0278 */
[----:B------:R-:W4:Y:S02]  /*4a80*/  LDL.LU.64 R120, [R1+0xa0] ;  /* 0x0000a00001787983 */ /* 0x000f240000300a00 */
[----:B---3--:R-:W-:Y:S02]  /*4a90*/  IMAD.WIDE R10, R97, 0x2, R2 ;  /* 0x00000002610a7825 */ /* 0x008fe400078e0202 */
[----:B------:R-:W3:Y:S01]  /*4aa0*/  LDL.LU.64 R2, [R1+0x98] ;  /* 0x0000980001027983 */ /* 0x000ee20000300a00 */
[----:B------:R-:W-:Y:S01]  /*4ab0*/  HMMA.16816.F32 R84, R48, R14, R84 ;  /* 0x0000000e3054723c */ /* 0x000fe20000001854 */
[----:B------:R-:W-:-:S04]  /*4ac0*/  UIADD3 UR6, UPT, UPT, UR6, -0x1, URZ ;  /* 0xffffffff06067890 */ /* 0x000fc8000fffe0ff */
[----:B------:R-:W-:Y:S01]  /*4ad0*/  UISETP.NE.U32.AND UP0, UPT, UR6, URZ, UPT ;  /* 0x000000ff0600728c */ /* 0x000fe2000bf05070 */
[----:B-1----:R-:W-:Y:S02]  /*4ae0*/  IMAD.SHL.U32 R96, R96, 0x20, RZ ;  /* 0x0000002060607824 */ /* 0x002fe400078e00ff */
[----:B------:R-:W-:Y:S02]  /*4af0*/  IMAD.MOV.U32 R6, RZ, RZ, R89 ;  /* 0x000000ffff067224 */ /* 0x000fe400078e0059 */
[----:B------:R-:W-:Y:S02]  /*4b00*/  IMAD.MOV.U32 R93, RZ, RZ, R94 ;  /* 0x000000ffff5d7224 */ /* 0x000fe400078e005e */
[----:B------:R-:W-:Y:S02]  /*4b10*/  IMAD.MOV.U32 R94, RZ, RZ, R95 ;  /* 0x000000ffff5e7224 */ /* 0x000fe400078e005f */
[----:B------:R-:W-:Y:S02]  /*4b20*/  IMAD.MOV.U32 R89, RZ, RZ, R90 ;  /* 0x000000ffff597224 */ /* 0x000fe400078e005a */
[----:B------:R-:W-:-:S02]  /*4b30*/  IMAD.MOV.U32 R92, RZ, RZ, R91 ;  /* 0x000000ffff5c7224 */ /* 0x000fc400078e005b */
[----:B-----5:R-:W-:Y:S01]  /*4b40*/  IMAD.WIDE R124, R97, 0x2, R124 ;  /* 0x00000002617c7825 */ /* 0x020fe200078e027c */
[----:B------:R-:W-:-:S03]  /*4b50*/  UIADD3 UR7, UPT, UPT, UR7, -0x20, URZ ;  /* 0xffffffe007077890 */ /* 0x000fc6000fffe0ff */
[----:B--2---:R-:W-:-:S04]  /*4b60*/  IMAD.WIDE R122, R97, 0x2, R122 ;  /* 0x00000002617a7825 */ /* 0x004fc800078e027a */
[----:B----4-:R-:W-:-:S04]  /*4b70*/  IMAD.WIDE R120, R97, 0x2, R120 ;  /* 0x0000000261787825 */ /* 0x010fc800078e0278 */
[----:B---3--:R-:W-:Y:S01]  /*4b80*/  IMAD.WIDE R2, R96, 0x2, R2 ;  /* 0x0000000260027825 */ /* 0x008fe200078e0202 */
[----:B------:R-:W-:Y:S06]  /*4b90*/  BRA.U UP0, `(.L_x_2) ;  /* 0xffffffe100987547 */ /* 0x000fec000b83ffff */
[----:B------:R-:W-:Y:S02]  /*4ba0*/  F2FP.F16.F32.PACK_AB R2, R79, R75 ;  /* 0x0000004b4f02723e */ /* 0x000fe400000000ff */
[----:B------:R-:W-:Y:S02]  /*4bb0*/  F2FP.F16.F32.PACK_AB R4, R63, R59 ;  /* 0x0000003b3f04723e */ /* 0x000fe400000000ff */
[----:B------:R-:W-:Y:S02]  /*4bc0*/  F2FP.F16.F32.PACK_AB R6, R27, R31 ;  /* 0x0000001f1b06723e */ /* 0x000fe400000000ff */
[----:B------:R-:W-:Y:S02]  /*4bd0*/  F2FP.F16.F32.PACK_AB R8, R43, R47 ;  /* 0x0000002f2b08723e */ /* 0x000fe400000000ff */
[----:B------:R-:W-:Y:S02]  /*4be0*/  F2FP.F16.F32.PACK_AB R10, R77, R73 ;  /* 0x000000494d0a723e */ /* 0x000fe400000000ff */
[----:B------:R-:W-:-:S02]  /*4bf0*/  F2FP.F16.F32.PACK_AB R12, R61, R57 ;  /* 0x000000393d0c723e */ /* 0x000fc400000000ff */
        /* <DEDUP_REMOVED lines=25> */
[----:B------:R-:W-:-:S07]  /*4d90*/  F2FP.F16.F32.PACK_AB R40, R40, R44 ;  /* 0x0000002c2828723e */ /* 0x000fce00000000ff */
.L_x_1:
[----:B------:R-:W2:Y:S01]  /*4da0*/  LDL.LU R20, [R1+0x84] ;  /* 0x0000840001147983 */ /* 0x000ea20000300800 */
[----:B0-----:R-:W0:Y:S01]  /*4db0*/  S2R R18, SR_TID.X ;  /* 0x0000000000127919 */ /* 0x001e220000002100 */
[----:B------:R-:W1:Y:S01]  /*4dc0*/  S2UR UR5, SR_CgaCtaId ;  /* 0x00000000000579c3 */ /* 0x000e620000008800 */
[----:B------:R-:W-:Y:S01]  /*4dd0*/  UMOV UR4, 0x400 ;  /* 0x0000040000047882 */ /* 0x000fe20000000000 */
[----:B------:R-:W3:Y:S01]  /*4de0*/  LDCU.64 UR10, c[0x0][0x398] ;  /* 0x00007300ff0a77ac */ /* 0x000ee20008000a00 */
[----:B------:R-:W4:Y:S01]  /*4df0*/  LDL.LU R28, [R1+0x88] ;  /* 0x00008800011c7983 */ /* 0x000f220000300800 */
[----:B------:R-:W5:Y:S03]  /*4e00*/  LDCU.64 UR6, c[0x0][0x390] ;  /* 0x00007200ff0677ac */ /* 0x000f660008000a00 */
[----:B------:R-:W3:Y:S01]  /*4e10*/  LDL.LU R23, [R1+0x80] ;  /* 0x0000800001177983 */ /* 0x000ee20000300800 */
[----:B------:R-:W2:Y:S03]  /*4e20*/  LDC R36, c[0x0][0x3b8] ;  /* 0x0000ee00ff247b82 */ /* 0x000ea60000000800 */
[----:B------:R-:W3:Y:S01]  /*4e30*/  LDL.LU R22, [R1+0x14] ;  /* 0x0000140001167983 */ /* 0x000ee20000300800 */
[C---:B0-----:R-:W-:Y:S01]  /*4e40*/  IMAD.SHL.U32 R0, R18.reuse, 0x20, RZ ;  /* 0x0000002012007824 */ /* 0x041fe200078e00ff */
[----:B------:R-:W-:-:S02]  /*4e50*/  LOP3.LUT R19, R18, 0xc, RZ, 0xc0, !PT ;  /* 0x0000000c12137812 */ /* 0x000fc400078ec0ff */
[----:B------:R-:W-:Y:S02]  /*4e60*/  SHF.R.S32.HI R18, RZ, 0x4, R18 ;  /* 0x00000004ff127819 */ /* 0x000fe40000011412 */
[----:B------:R-:W-:Y:S01]  /*4e70*/  LOP3.LUT R0, R0, 0x3c60, RZ, 0xc0, !PT ;  /* 0x00003c6000007812 */ /* 0x000fe200078ec0ff */
[----:B-1----:R-:W-:Y:S01]  /*4e80*/  ULEA UR4, UR5, UR4, 0x18 ;  /* 0x0000000405047291 */ /* 0x002fe2000f8ec0ff */
[----:B------:R-:W-:Y:S01]  /*4e90*/  SGXT R18, R18, 0x1 ;  /* 0x000000011212781a */ /* 0x000fe20000000200 */
[----:B------:R-:W0:Y:S02]  /*4ea0*/  LDCU UR5, c[0x0][0x3b4] ;  /* 0x00007680ff0577ac */ /* 0x000e240008000800 */
[----:B------:R-:W-:-:S05]  /*4eb0*/  IMAD R21, R19, 0x2, R0 ;  /* 0x0000000213157824 */ /* 0x000fca00078e0200 */
[----:B------:R-:W-:Y:S01]  /*4ec0*/  LOP3.LUT R18, R21, 0x4020, R18, 0x78, !PT ;  /* 0x0000402015127812 */ /* 0x000fe200078e7812 */
[----:B------:R-:W-:Y:S06]  /*4ed0*/  BAR.SYNC.DEFER_BLOCKING 0x0 ;  /* 0x0000000000007b1d */ /* 0x000fec0000010000 */
[----:B------:R-:W-:Y:S04]  /*4ee0*/  STS.64 [R18+UR4], R40 ;  /* 0x0000002812007988 */ /* 0x000fe80008000a04 */
[----:B------:R-:W-:Y:S04]  /*4ef0*/  STS.64 [R18+UR4+0x200], R16 ;  /* 0x0002001012007988 */ /* 0x000fe80008000a04 */
[----:B------:R-:W-:Y:S04]  /*4f00*/  STS.64 [R18+UR4+0x80], R24 ;  /* 0x0000801812007988 */ /* 0x000fe80008000a04 */
[----:B------:R-:W-:Y:S04]  /*4f10*/  STS.64 [R18+UR4+0x280], R14 ;  /* 0x0002800e12007988 */ /* 0x000fe80008000a04 */
[----:B------:R-:W-:Y:S04]  /*4f20*/  STS.64 [R18+UR4+0x100], R60 ;  /* 0x0001003c12007988 */ /* 0x000fe80008000a04 */
[----:B------:R1:W-:Y:S04]  /*4f30*/  STS.64 [R18+UR4+0x300], R12 ;  /* 0x0003000c12007988 */ /* 0x0003e80008000a04 */
[----:B------:R-:W-:Y:S04]  /*4f40*/  STS.64 [R18+UR4+0x180], R72 ;  /* 0x0001804812007988 */ /* 0x000fe80008000a04 */
[----:B------:R0:W-:Y:S01]  /*4f50*/  STS.64 [R18+UR4+0x380], R10 ;  /* 0x0003800a12007988 */ /* 0x0001e20008000a04 */
[----:B--2---:R-:W-:-:S05]  /*4f60*/  LOP3.LUT R20, R20, 0x3f8, RZ, 0xc0, !PT ;  /* 0x000003f814147812 */ /* 0x004fca00078ec0ff */
[----:B------:R-:W-:-:S05]  /*4f70*/  IMAD R20, R19, 0x1000, R20 ;  /* 0x0000100013147824 */ /* 0x000fca00078e0214 */
[----:B----4-:R-:W-:Y:S02]  /*4f80*/  LOP3.LUT R57, R20, 0x60, R28, 0x78, !PT ;  /* 0x0000006014397812 */ /* 0x010fe400078e781c */
[----:B------:R-:W-:-:S05]  /*4f90*/  LOP3.LUT R20, R18, 0x40, RZ, 0x3c, !PT ;  /* 0x0000004012147812 */ /* 0x000fca00078e3cff */
[----:B------:R-:W-:Y:S04]  /*4fa0*/  STS.64 [R20+UR4+0x8000], R42 ;  /* 0x0080002a14007988 */ /* 0x000fe80008000a04 */
[----:B------:R-:W-:Y:S04]  /*4fb0*/  STS.64 [R20+UR4+0x8200], R8 ;  /* 0x0082000814007988 */ /* 0x000fe80008000a04 */
[----:B------:R2:W-:Y:S04]  /*4fc0*/  STS.64 [R20+UR4+0x8080], R26 ;  /* 0x0080801a14007988 */ /* 0x0005e80008000a04 */
[----:B------:R-:W-:Y:S04]  /*4fd0*/  STS.64 [R20+UR4+0x8280], R6 ;  /* 0x0082800614007988 */ /* 0x000fe80008000a04 */
[----:B------:R4:W-:Y:S04]  /*4fe0*/  STS.64 [R20+UR4+0x8100], R58 ;  /* 0x0081003a14007988 */ /* 0x0009e80008000a04 */
[----:B------:R-:W-:Y:S04]  /*4ff0*/  STS.64 [R20+UR4+0x8300], R4 ;  /* 0x0083000414007988 */ /* 0x000fe80008000a04 */
[----:B------:R1:W-:Y:S04]  /*5000*/  STS.64 [R20+UR4+0x8180], R74 ;  /* 0x0081804a14007988 */ /* 0x0003e80008000a04 */
[----:B------:R1:W-:Y:S01]  /*5010*/  STS.64 [R20+UR4+0x8380], R2 ;  /* 0x0083800214007988 */ /* 0x0003e20008000a04 */
[----:B------:R-:W-:Y:S01]  /*5020*/  BAR.SYNC.DEFER_BLOCKING 0x0 ;  /* 0x0000000000007b1d */ /* 0x000fe20000010000 */
[C---:B---3--:R-:W-:Y:S01]  /*5030*/  ISETP.GE.AND P0, PT, R23.reuse, UR10, PT ;  /* 0x0000000a17007c0c */ /* 0x048fe2000bf06270 */
[----:B0-----:R-:W-:-:S04]  /*5040*/  IMAD R38, R23, UR5, RZ ;  /* 0x0000000517267c24 */ /* 0x001fc8000f8e02ff */
[----:B------:R-:W0:Y:S01]  /*5050*/  S2R R23, SR_TID.X ;  /* 0x0000000000177919 */ /* 0x000e220000002100 */
[----:B------:R-:W3:Y:S04]  /*5060*/  LDS.64 R6, [R57+UR4] ;  /* 0x0000000439067984 */ /* 0x000ee80008000a00 */
[----:B------:R-:W2:Y:S01]  /*5070*/  LDS.64 R2, [R57+UR4+0x400] ;  /* 0x0004000439027984 */ /* 0x000ea20008000a00 */
[----:B-----5:R-:W-:-:S03]  /*5080*/  LEA R0, P1, R38, UR6, 0x1 ;  /* 0x0000000626007c11 */ /* 0x020fc6000f8208ff */
[----:B------:R-:W5:Y:S04]  /*5090*/  LDS.64 R10, [R57+UR4+0x800] ;  /* 0x00080004390a7984 */ /* 0x000f680008000a00 */
[----:B------:R-:W2:Y:S01]  /*50a0*/  LDS.64 R4, [R57+UR4+0xc00] ;  /* 0x000c000439047984 */ /* 0x000ea20008000a00 */
[----:B0-----:R-:W-:-:S03]  /*50b0*/  SHF.R.U32.HI R23, RZ, 0x6, R23 ;  /* 0x00000006ff177819 */ /* 0x001fc60000011617 */
[----:B------:R-:W0:Y:S01]  /*50c0*/  LDS.64 R8, [R57+UR4+0x1000] ;  /* 0x0010000439087984 */ /* 0x000e220008000a00 */
[----:B------:R-:W-:-:S04]  /*50d0*/  SGXT.U32 R23, R23, 0x3 ;  /* 0x000000031717781a */ /* 0x000fc80000000000 */
[----:B-1----:R-:W-:Y:S02]  /*50e0*/  LOP3.LUT R13, R22, R23, RZ, 0xfc, !PT ;  /* 0x00000017160d7212 */ /* 0x002fe400078efcff */
[----:B------:R-:W-:Y:S02]  /*50f0*/  LEA.HI.X.SX32 R38, R38, UR7, 0x1, P1 ;  /* 0x0000000726267c11 */ /* 0x000fe400088f0eff */
[C---:B------:R-:W-:Y:S01]  /*5100*/  ISETP.LT.AND P1, PT, R13.reuse, UR11, !P0 ;  /* 0x0000000b0d007c0c */ /* 0x040fe2000c721270 */
[----:B------:R-:W-:Y:S01]  /*5110*/  IMAD R25, R13, R36, RZ ;  /* 0x000000240d197224 */ /* 0x000fe200078e02ff */
[C-C-:B------:R-:W-:Y:S02]  /*5120*/  LOP3.LUT R19, R22.reuse, 0x8, R23.reuse, 0xfe, !PT ;  /* 0x0000000816137812 */ /* 0x140fe400078efe17 */
[----:B------:R-:W-:Y:S02]  /*5130*/  LOP3.LUT R15, R22, 0x10, R23, 0xfe, !PT ;  /* 0x00000010160f7812 */ /* 0x000fe400078efe17 */
[----:B------:R-:W-:Y:S01]  /*5140*/  LEA R18, P3, R25, R0, 0x1 ;  /* 0x0000000019127211 */ /* 0x000fe200078608ff */
[C---:B------:R-:W-:Y:S01]  /*5150*/  IMAD R21, R19.reuse, R36, RZ ;  /* 0x0000002413157224 */ /* 0x040fe200078e02ff */
[----:B------:R-:W-:-:S02]  /*5160*/  ISETP.LT.AND P2, PT, R19, UR11, !P0 ;  /* 0x0000000b13007c0c */ /* 0x000fc4000c741270 */
[C-C-:B------:R-:W-:Y:S02]  /*5170*/  LOP3.LUT R17, R22.reuse, 0x18, R23.reuse, 0xfe, !PT ;  /* 0x0000001816117812 */ /* 0x140fe400078efe17 */
[C-C-:B------:R-:W-:Y:S02]  /*5180*/  LOP3.LUT R12, R22.reuse, 0x20, R23.reuse, 0xfe, !PT ;  /* 0x00000020160c7812 */ /* 0x140fe400078efe17 */
[C-C-:B------:R-:W-:Y:S02]  /*5190*/  LOP3.LUT R14, R22.reuse, 0x28, R23.reuse, 0xfe, !PT ;  /* 0x00000028160e7812 */ /* 0x140fe400078efe17 */
[C-C-:B------:R-:W-:Y:S02]  /*51a0*/  LOP3.LUT R16, R22.reuse, 0x30, R23.reuse, 0xfe, !PT ;  /* 0x0000003016107812 */ /* 0x140fe400078efe17 */
[C-C-:B--2---:R-:W-:Y:S02]  /*51b0*/  LOP3.LUT R27, R22.reuse, 0x38, R23.reuse, 0xfe, !PT ;  /* 0x00000038161b7812 */ /* 0x144fe400078efe17 */
[----:B------:R-:W-:-:S02]  /*51c0*/  LOP3.LUT R28, R22, 0x40, R23, 0xfe, !PT ;  /* 0x00000040161c7812 */ /* 0x000fc400078efe17 */
[C-C-:B------:R-:W-:Y:S02]  /*51d0*/  LOP3.LUT R32, R22.reuse, 0x48, R23.reuse, 0xfe, !PT ;  /* 0x0000004816207812 */ /* 0x140fe400078efe17 */
[C-C-:B------:R-:W-:Y:S02]  /*51e0*/  LOP3.LUT R60, R22.reuse, 0x50, R23.reuse, 0xfe, !PT ;  /* 0x00000050163c7812 */ /* 0x140fe400078efe17 */
[C-C-:B----4-:R-:W-:Y:S02]  /*51f0*/  LOP3.LUT R58, R22.reuse, 0x58, R23.reuse, 0xfe, !PT ;  /* 0x00000058163a7812 */ /* 0x150fe400078efe17 */
[C-C-:B------:R-:W-:Y:S02]  /*5200*/  LOP3.LUT R30, R22.reuse, 0x60, R23.reuse, 0xfe, !PT ;  /* 0x00000060161e7812 */ /* 0x140fe400078efe17 */
[C-C-:B------:R-:W-:Y:S02]  /*5210*/  LOP3.LUT R63, R22.reuse, 0x68, R23.reuse, 0xfe, !PT ;  /* 0x00000068163f7812 */ /* 0x140fe400078efe17 */
[----:B------:R-:W-:-:S02]  /*5220*/  LOP3.LUT R94, R22, 0x70, R23, 0xfe, !PT ;  /* 0x00000070165e7812 */ /* 0x000fc400078efe17 */
[C-C-:B------:R-:W-:Y:S02]  /*5230*/  LOP3.LUT R93, R22.reuse, 0x78, R23.reuse, 0xfe, !PT ;  /* 0x00000078165d7812 */ /* 0x140fe400078efe17 */
[C-C-:B------:R-:W-:Y:S02]  /*5240*/  LOP3.LUT R92, R22.reuse, 0x80, R23.reuse, 0xfe, !PT ;  /* 0x00000080165c7812 */ /* 0x140fe400078efe17 */
[C-C-:B------:R-:W-:Y:S02]  /*5250*/  LOP3.LUT R91, R22.reuse, 0x88, R23.reuse, 0xfe, !PT ;  /* 0x00000088165b7812 */ /* 0x140fe400078efe17 */
        /* <DEDUP_REMOVED lines=45> */
[----:B------:R-:W-:Y:S01]  /*5530*/  LOP3.LUT R56, R22, 0x1f8, R23, 0xfe, !PT ;  /* 0x000001f816387812 */ /* 0x000fe200078efe17 */
[----:B------:R-:W-:Y:S01]  /*5540*/  IMAD R23, R15, R36, RZ ;  /* 0x000000240f177224 */ /* 0x000fe200078e02ff */
[----:B------:R-:W-:Y:S02]  /*5550*/  LEA.HI.X.SX32 R19, R25, R38, 0x1, P3 ;  /* 0x0000002619137211 */ /* 0x000fe400018f0eff */
[----:B------:R-:W-:Y:S02]  /*5560*/  ISETP.LT.AND P4, PT, R12, UR11, !P0 ;  /* 0x0000000b0c007c0c */ /* 0x000fe4000c781270 */
[-C--:B------:R-:W-:Y:S01]  /*5570*/  LEA R20, P5, R21, R0.reuse, 0x1 ;  /* 0x0000000015147211 */ /* 0x080fe200078a08ff */
[----:B---3--:R-:W-:Y:S01]  /*5580*/  @P1 STG.E.U16 desc[UR8][R18.64], R6 ;  /* 0x0000000612001986 */ /* 0x008fe2000c101508 */
[----:B------:R-:W-:-:S03]  /*5590*/  LEA R22, P1, R23, R0, 0x1 ;  /* 0x0000000017167211 */ /* 0x000fc600078208ff */
[----:B------:R-:W1:Y:S01]  /*55a0*/  LDS.64 R12, [R57+UR4+0x1400] ;  /* 0x00140004390c7984 */ /* 0x000e620008000a00 */
[----:B------:R-:W-:Y:S01]  /*55b0*/  ISETP.LT.AND P6, PT, R15, UR11, !P0 ;  /* 0x0000000b0f007c0c */ /* 0x000fe2000c7c1270 */
[----:B------:R-:W-:Y:S01]  /*55c0*/  IMAD R29, R17, R36, RZ ;  /* 0x00000024111d7224 */ /* 0x000fe200078e02ff */
[-C--:B------:R-:W-:Y:S01]  /*55d0*/  LEA.HI.X.SX32 R21, R21, R38.reuse, 0x1, P5 ;  /* 0x0000002615157211 */ /* 0x080fe200028f0eff */
[----:B------:R-:W-:Y:S01]  /*55e0*/  IMAD R31, R36, 0x20, R25 ;  /* 0x00000020241f7824 */ /* 0x000fe200078e0219 */
[----:B------:R-:W-:Y:S01]  /*55f0*/  ISETP.LT.AND P3, PT, R14, UR11, !P0 ;  /* 0x0000000b0e007c0c */ /* 0x000fe2000c761270 */
[----:B------:R-:W-:Y:S01]  /*5600*/  LDS.64 R18, [R57+UR4+0x2000] ;  /* 0x0020000439127984 */ /* 0x000fe20008000a00 */
[----:B------:R-:W-:Y:S02]  /*5610*/  LEA.HI.X.SX32 R23, R23, R38, 0x1, P1 ;  /* 0x0000002617177211 */ /* 0x000fe400008f0eff */
[----:B------:R-:W-:Y:S01]  /*5620*/  ISETP.LT.AND P5, PT, R17, UR11, !P0 ;  /* 0x0000000b11007c0c */ /* 0x000fe2000c7a1270 */
[----:B------:R-:W2:Y:S01]  /*5630*/  LDS.64 R14, [R57+UR4+0x1800] ;  /* 0x00180004390e7984 */ /* 0x000ea20008000a00 */
[----:B------:R-:W-:-:S03]  /*5640*/  ISETP.LT.AND P1, PT, R16, UR11, !P0 ;  /* 0x0000000b10007c0c */ /* 0x000fc6000c721270 */
[----:B------:R-:W3:Y:S04]  /*5650*/  LDS.64 R16, [R57+UR4+0x1c00] ;  /* 0x001c000439107984 */ /* 0x000ee80008000a00 */
[----:B------:R-:W-:Y:S01]  /*5660*/  @P2 STG.E.U16 desc[UR8][R20.64], R2 ;  /* 0x0000000214002986 */ /* 0x000fe2000c101508 */
[----:B------:R-:W-:-:S03]  /*5670*/  LEA R24, P2, R29, R0, 0x1 ;  /* 0x000000001d187211 */ /* 0x000fc600078408ff */
[----:B-----5:R-:W-:Y:S01]  /*5680*/  @P6 STG.E.U16 desc[UR8][R22.64], R10 ;  /* 0x0000000a16006986 */ /* 0x020fe2000c101508 */
[----:B------:R-:W-:Y:S01]  /*5690*/  LEA.HI.X.SX32 R25, R29, R38, 0x1, P2 ;  /* 0x000000261d197211 */ /* 0x000fe200010f0eff */
[----:B------:R-:W-:Y:S01]  /*56a0*/  IMAD R29, R36, 0x8, R31 ;  /* 0x00000008241d7824 */ /* 0x000fe200078e021f */
[----:B------:R-:W-:Y:S01]  /*56b0*/  LEA R26, P6, R31, R0, 0x1 ;  /* 0x000000001f1a7211 */ /* 0x000fe200078c08ff */
[----:B------:R-:W4:Y:S01]  /*56c0*/  LDS.64 R20, [R57+UR4+0x2400] ;  /* 0x0024000439147984 */ /* 0x000f220008000a00 */
[----:B------:R-:W-:Y:S02]  /*56d0*/  ISETP.LT.AND P2, PT, R27, UR11, !P0 ;  /* 0x0000000b1b007c0c */ /* 0x000fe4000c741270 */
[----:B------:R-:W-:Y:S01]  /*56e0*/  LEA.HI.X.SX32 R27, R31, R38, 0x1, P6 ;  /* 0x000000261f1b7211 */ /* 0x000fe200030f0eff */
[----:B------:R-:W-:Y:S01]  /*56f0*/  @P5 STG.E.U16 desc[UR8][R24.64], R4 ;  /* 0x0000000418005986 */ /* 0x000fe2000c101508 */
[----:B------:R-:W-:Y:S01]  /*5700*/  ISETP.LT.AND P5, PT, R28, UR11, !P0 ;  /* 0x0000000b1c007c0c */ /* 0x000fe2000c7a1270 */
[C---:B------:R-:W-:Y:S01]  /*5710*/  IMAD R31, R36.reuse, 0x8, R29 ;  /* 0x00000008241f7824 */ /* 0x040fe200078e021d */
[C---:B------:R-:W-:Y:S01]  /*5720*/  LEA R28, P6, R29.reuse, R0, 0x1 ;  /* 0x000000001d1c7211 */ /* 0x040fe200078c08ff */
[----:B------:R-:W5:Y:S02]  /*5730*/  LDS.64 R22, [R57+UR4+0x2800] ;  /* 0x0028000439167984 */ /* 0x000f640008000a00 */
[----:B------:R-:W-:Y:S01]  /*5740*/  IMAD R59, R36, 0x8, R31 ;  /* 0x00000008243b7824 */ /* 0x000fe200078e021f */
[----:B------:R-:W-:Y:S01]  /*5750*/  LEA.HI.X.SX32 R29, R29, R38, 0x1, P6 ;  /* 0x000000261d1d7211 */ /* 0x000fe200030f0eff */
[----:B0-----:R-:W-:Y:S01]  /*5760*/  @P4 STG.E.U16 desc[UR8][R26.64], R8 ;  /* 0x000000081a004986 */ /* 0x001fe2000c101508 */
[----:B------:R-:W-:-:S02]  /*5770*/  ISETP.LT.AND P4, PT, R32, UR11, !P0 ;  /* 0x0000000b20007c0c */ /* 0x000fc4000c781270 */
[C---:B------:R-:W-:Y:S01]  /*5780*/  LEA R32, P6, R31.reuse, R0, 0x1 ;  /* 0x000000001f207211 */ /* 0x040fe200078c08ff */
[----:B------:R-:W0:Y:S03]  /*5790*/  LDS.64 R24, [R57+UR4+0x2c00] ;  /* 0x002c000439187984 */ /* 0x000e260008000a00 */
[----:B------:R-:W-:Y:S01]  /*57a0*/  LEA.HI.X.SX32 R33, R31, R38, 0x1, P6 ;  /* 0x000000261f217211 */ /* 0x000fe200030f0eff */
[----:B------:R-:W-:Y:S01]  /*57b0*/  IMAD R31, R36, 0x8, R59 ;  /* 0x00000008241f7824 */ /* 0x000fe200078e023b */
[C---:B------:R-:W-:Y:S01]  /*57c0*/  LEA R64, P6, R59.reuse, R0, 0x1 ;  /* 0x000000003b407211 */ /* 0x040fe200078c08ff */
[----:B------:R-:W0:Y:S03]  /*57d0*/  LDS.64 R26, [R57+UR4+0x3000] ;  /* 0x00300004391a7984 */ /* 0x000e260008000a00 */
[----:B------:R-:W-:Y:S01]  /*57e0*/  LEA.HI.X.SX32 R65, R59, R38, 0x1, P6 ;  /* 0x000000263b417211 */ /* 0x000fe200030f0eff */
[----:B-1----:R-:W-:Y:S01]  /*57f0*/  @P3 STG.E.U16 desc[UR8][R28.64], R12 ;  /* 0x0000000c1c003986 */ /* 0x002fe2000c101508 */
[----:B------:R-:W-:-:S02]  /*5800*/  ISETP.LT.AND P3, PT, R60, UR11, !P0 ;  /* 0x0000000b3c007c0c */ /* 0x000fc4000c761270 */
[C---:B------:R-:W-:Y:S01]  /*5810*/  LEA R60, P6, R31.reuse, R0, 0x1 ;  /* 0x000000001f3c7211 */ /* 0x040fe200078c08ff */
[----:B--2---:R-:W-:Y:S01]  /*5820*/  @P1 STG.E.U16 desc[UR8][R32.64], R14 ;  /* 0x0000000e20001986 */ /* 0x004fe2000c101508 */
[----:B------:R-:W-:Y:S02]  /*5830*/  IMAD R59, R36, 0x8, R31 ;  /* 0x00000008243b7824 */ /* 0x000fe400078e021f */
[----:B------:R-:W-:Y:S01]  /*5840*/  LEA.HI.X.SX32 R61, R31, R38, 0x1, P6 ;  /* 0x000000261f3d7211 */ /* 0x000fe200030f0eff */
[----:B---3--:R1:W-:Y:S01]  /*5850*/  @P2 STG.E.U16 desc[UR8][R64.64], R16 ;  /* 0x0000001040002986 */ /* 0x0083e2000c101508 */
[----:B------:R-:W-:-:S03]  /*5860*/  ISETP.LT.AND P2, PT, R30, UR11, !P0 ;  /* 0x0000000b1e007c0c */ /* 0x000fc6000c741270 */
[----:B------:R-:W2:Y:S01]  /*5870*/  LDS.64 R28, [R57+UR4+0x3400] ;  /* 0x00340004391c7984 */ /* 0x000ea20008000a00 */
[----:B------:R-:W-:Y:S01]  /*5880*/  ISETP.LT.AND P1, PT, R58, UR11, !P0 ;  /* 0x0000000b3a007c0c */ /* 0x000fe2000c721270 */
[C---:B------:R-:W-:Y:S02]  /*5890*/  IMAD R95, R36.reuse, 0x8, R59 ;  /* 0x00000008245f7824 */ /* 0x040fe400078e023b */
[----:B------:R-:W3:Y:S01]  /*58a0*/  LDS.64 R30, [R57+UR4+0x3800] ;  /* 0x00380004391e7984 */ /* 0x000ee20008000a00 */
[----:B------:R-:W-:Y:S01]  /*58b0*/  LEA R58, P6, R59, R0, 0x1 ;  /* 0x000000003b3a7211 */ /* 0x000fe200078c08ff */
[----:B-1----:R-:W-:-:S03]  /*58c0*/  IMAD R65, R36, 0x8, R95 ;  /* 0x0000000824417824 */ /* 0x002fc600078e025f */
[----:B------:R-:W-:Y:S01]  /*58d0*/  LEA.HI.X.SX32 R59, R59, R38, 0x1, P6 ;  /* 0x000000263b3b7211 */ /* 0x000fe200030f0eff */
[----:B------:R1:W2:Y:S01]  /*58e0*/  LDS.64 R32, [R57+UR4+0x3c00] ;  /* 0x003c000439207984 */ /* 0x0002a20008000a00 */
[----:B------:R-:W-:-:S03]  /*58f0*/  LEA R62, P6, R95, R0, 0x1 ;  /* 0x000000005f3e7211 */ /* 0x000fc600078c08ff */
[----:B------:R0:W-:Y:S01]  /*5900*/  @P5 STG.E.U16 desc[UR8][R60.64], R18 ;  /* 0x000000123c005986 */ /* 0x0001e2000c101508 */
[----:B------:R-:W-:Y:S02]  /*5910*/  ISETP.LT.AND P5, PT, R63, UR11, !P0 ;  /* 0x0000000b3f007c0c */ /* 0x000fe4000c7a1270 */
[----:B------:R-:W-:Y:S01]  /*5920*/  LEA.HI.X.SX32 R63, R95, R38, 0x1, P6 ;  /* 0x000000265f3f7211 */ /* 0x000fe200030f0eff */
[C---:B------:R-:W-:Y:S01]  /*5930*/  IMAD R95, R36.reuse, 0x8, R65 ;  /* 0x00000008245f7824 */ /* 0x040fe200078e0241 */
[C---:B------:R-:W-:Y:S01]  /*5940*/  LEA R64, P6, R65.reuse, R0, 0x1 ;  /* 0x0000000041407211 */ /* 0x040fe200078c08ff */
[----:B----4-:R4:W-:Y:S02]  /*5950*/  @P4 STG.E.U16 desc[UR8][R58.64], R20 ;  /* 0x000000143a004986 */ /* 0x0109e4000c101508 */
[C---:B-1----:R-:W-:Y:S01]  /*5960*/  IMAD R57, R36.reuse, 0x8, R95 ;  /* 0x0000000824397824 */ /* 0x042fe200078e025f */
[----:B------:R-:W-:Y:S02]  /*5970*/  LEA.HI.X.SX32 R65, R65, R38, 0x1, P6 ;  /* 0x0000002641417211 */ /* 0x000fe400030f0eff */
[----:B0-----:R-:W-:Y:S01]  /*5980*/  LEA R60, P6, R95, R0, 0x1 ;  /* 0x000000005f3c7211 */ /* 0x001fe200078c08ff */
[----:B-----5:R0:W-:Y:S01]  /*5990*/  @P3 STG.E.U16 desc[UR8][R62.64], R22 ;  /* 0x000000163e003986 */ /* 0x0201e2000c101508 */
[----:B------:R-:W-:Y:S01]  /*59a0*/  ISETP.LT.AND P3, PT, R93, UR11, !P0 ;  /* 0x0000000b5d007c0c */ /* 0x000fe2000c761270 */
[----:B------:R-:W-:Y:S01]  /*59b0*/  IMAD R93, R36, 0x8, R57 ;  /* 0x00000008245d7824 */ /* 0x000fe200078e0239 */
[----:B------:R-:W-:-:S02]  /*59c0*/  LEA.HI.X.SX32 R61, R95, R38, 0x1, P6 ;  /* 0x000000265f3d7211 */ /* 0x000fc400030f0eff */
[C---:B----4-:R-:W-:Y:S02]  /*59d0*/  LEA R58, P6, R57.reuse, R0, 0x1 ;  /* 0x00000000393a7211 */ /* 0x050fe400078c08ff */
[----:B------:R-:W-:Y:S02]  /*59e0*/  ISETP.LT.AND P4, PT, R94, UR11, !P0 ;  /* 0x0000000b5e007c0c */ /* 0x000fe4000c781270 */
[----:B------:R-:W-:Y:S01]  /*59f0*/  LEA.HI.X.SX32 R59, R57, R38, 0x1, P6 ;  /* 0x00000026393b7211 */ /* 0x000fe200030f0eff */
[C---:B------:R-:W-:Y:S01]  /*5a00*/  IMAD R57, R36.reuse, 0x8, R93 ;  /* 0x0000000824397824 */ /* 0x040fe200078e025d */
[C---:B0-----:R-:W-:Y:S01]  /*5a10*/  LEA R62, P6, R93.reuse, R0, 0x1 ;  /* 0x000000005d3e7211 */ /* 0x041fe200078c08ff */
[----:B------:R0:W-:Y:S03]  /*5a20*/  @P1 STG.E.U16 desc[UR8][R64.64], R24 ;  /* 0x0000001840001986 */ /* 0x0001e6000c101508 */
[----:B------:R-:W-:Y:S01]  /*5a30*/  LEA.HI.X.SX32 R63, R93, R38, 0x1, P6 ;  /* 0x000000265d3f7211 */ /* 0x000fe200030f0eff */
[----:B------:R1:W-:Y:S01]  /*5a40*/  @P2 STG.E.U16 desc[UR8][R60.64], R26 ;  /* 0x0000001a3c002986 */ /* 0x0003e2000c101508 */
[----:B------:R-:W-:Y:S01]  /*5a50*/  ISETP.LT.AND P2, PT, R91, UR11, !P0 ;  /* 0x0000000b5b007c0c */ /* 0x000fe2000c741270 */
[----:B------:R-:W-:Y:S01]  /*5a60*/  IMAD R91, R36, 0x8, R57 ;  /* 0x00000008245b7824 */ /* 0x000fe200078e0239 */
[----:B------:R-:W-:-:S02]  /*5a70*/  ISETP.LT.AND P1, PT, R92, UR11, !P0 ;  /* 0x0000000b5c007c0c */ /* 0x000fc4000c721270 */
[C---:B0-----:R-:W-:Y:S01]  /*5a80*/  LEA R64, P6, R57.reuse, R0, 0x1 ;  /* 0x0000000039407211 */ /* 0x041fe200078c08ff */
[----:B--2---:R0:W-:Y:S03]  /*5a90*/  @P5 STG.E.U16 desc[UR8][R58.64], R28 ;  /* 0x0000001c3a005986 */ /* 0x0041e6000c101508 */
[----:B------:R-:W-:Y:S01]  /*5aa0*/  LEA.HI.X.SX32 R65, R57, R38, 0x1, P6 ;  /* 0x0000002639417211 */ /* 0x000fe200030f0eff */
[C---:B------:R-:W-:Y:S01]  /*5ab0*/  IMAD R57, R36.reuse, 0x8, R91 ;  /* 0x0000000824397824 */ /* 0x040fe200078e025b */
[----:B-1----:R-:W-:Y:S01]  /*5ac0*/  LEA R60, P6, R91, R0, 0x1 ;  /* 0x000000005b3c7211 */ /* 0x002fe200078c08ff */
[----:B---3--:R1:W-:Y:S01]  /*5ad0*/  @P4 STG.E.U16 desc[UR8][R62.64], R30 ;  /* 0x0000001e3e004986 */ /* 0x0083e2000c101508 */
[----:B------:R-:W-:Y:S01]  /*5ae0*/  ISETP.LT.AND P4, PT, R89, UR11, !P0 ;  /* 0x0000000b59007c0c */ /* 0x000fe2000c781270 */
[----:B------:R-:W-:Y:S01]  /*5af0*/  IMAD R89, R36, 0x8, R57 ;  /* 0x0000000824597824 */ /* 0x000fe200078e0239 */
[----:B------:R-:W-:-:S02]  /*5b00*/  LEA.HI.X.SX32 R61, R91, R38, 0x1, P6 ;  /* 0x000000265b3d7211 */ /* 0x000fc400030f0eff */
[C---:B0-----:R-:W-:Y:S02]  /*5b10*/  LEA R58, P6, R57.reuse, R0, 0x1 ;  /* 0x00000000393a7211 */ /* 0x041fe400078c08ff */
[----:B------:R-:W-:Y:S02]  /*5b20*/  PRMT R6, R6, 0x7632, R6 ;  /* 0x0000763206067816 */ /* 0x000fe40000000006 */
[----:B------:R-:W-:Y:S01]  /*5b30*/  LEA.HI.X.SX32 R59, R57, R38, 0x1, P6 ;  /* 0x00000026393b7211 */ /* 0x000fe200030f0eff */
[----:B------:R-:W-:Y:S01]  /*5b40*/  IMAD R57, R36, 0x8, R89 ;  /* 0x0000000824397824 */ /* 0x000fe200078e0259 */
[C---:B-1----:R-:W-:Y:S01]  /*5b50*/  LEA R62, P6, R89.reuse, R0, 0x1 ;  /* 0x00000000593e7211 */ /* 0x042fe200078c08ff */
[----:B------:R0:W-:Y:S01]  /*5b60*/  @P3 STG.E.U16 desc[UR8][R64.64], R32 ;  /* 0x0000002040003986 */ /* 0x0001e2000c101508 */
[----:B------:R-:W-:Y:S02]  /*5b70*/  ISETP.LT.AND P5, PT, R90, UR11, !P0 ;  /* 0x0000000b5a007c0c */ /* 0x000fe4000c7a1270 */
[----:B------:R-:W-:Y:S01]  /*5b80*/  LEA.HI.X.SX32 R63, R89, R38, 0x1, P6 ;  /* 0x00000026593f7211 */ /* 0x000fe200030f0eff */
[----:B------:R1:W-:Y:S01]  /*5b90*/  @P1 STG.E.U16 desc[UR8][R60.64], R6 ;  /* 0x000000063c001986 */ /* 0x0003e2000c101508 */
[----:B------:R-:W-:Y:S01]  /*5ba0*/  ISETP.LT.AND P1, PT, R87, UR11, !P0 ;  /* 0x0000000b57007c0c */ /* 0x000fe2000c721270 */
[----:B------:R-:W-:Y:S01]  /*5bb0*/  IMAD R87, R36, 0x8, R57 ;  /* 0x0000000824577824 */ /* 0x000fe200078e0239 */
[----:B------:R-:W-:-:S02]  /*5bc0*/  PRMT R2, R2, 0x7632, R2 ;  /* 0x0000763202027816 */ /* 0x000fc40000000002 */
[C---:B0-----:R-:W-:Y:S02]  /*5bd0*/  LEA R64, P6, R57.reuse, R0, 0x1 ;  /* 0x0000000039407211 */ /* 0x041fe400078c08ff */
[----:B------:R-:W-:Y:S02]  /*5be0*/  PRMT R10, R10, 0x7632, R10 ;  /* 0x000076320a0a7816 */ /* 0x000fe4000000000a */
[----:B------:R-:W-:Y:S01]  /*5bf0*/  LEA.HI.X.SX32 R65, R57, R38, 0x1, P6 ;  /* 0x0000002639417211 */ /* 0x000fe200030f0eff */
[----:B------:R-:W-:Y:S01]  /*5c00*/  IMAD R57, R36, 0x8, R87 ;  /* 0x0000000824397824 */ /* 0x000fe200078e0257 */
[C---:B-1----:R-:W-:Y:S02]  /*5c10*/  LEA R60, P6, R87.reuse, R0, 0x1 ;  /* 0x00000000573c7211 */ /* 0x042fe400078c08ff */
[----:B------:R-:W-:Y:S01]  /*5c20*/  ISETP.LT.AND P3, PT, R88, UR11, !P0 ;  /* 0x0000000b58007c0c */ /* 0x000fe2000c761270 */
[----:B------:R0:W-:Y:S01]  /*5c30*/  @P2 STG.E.U16 desc[UR8][R58.64], R2 ;  /* 0x000000023a002986 */ /* 0x0001e2000c101508 */
[----:B------:R-:W-:-:S03]  /*5c40*/  LEA.HI.X.SX32 R61, R87, R38, 0x1, P6 ;  /* 0x00000026573d7211 */ /* 0x000fc600030f0eff */
[----:B------:R1:W-:Y:S01]  /*5c50*/  @P5 STG.E.U16 desc[UR8][R62.64], R10 ;  /* 0x0000000a3e005986 */ /* 0x0003e2000c101508 */
[----:B------:R-:W-:Y:S02]  /*5c60*/  PRMT R32, R4, 0x7632, R32 ;  /* 0x0000763204207816 */ /* 0x000fe40000000020 */
[----:B------:R-:W-:Y:S02]  /*5c70*/  PRMT R30, R8, 0x7632, R30 ;  /* 0x00007632081e7816 */ /* 0x000fe4000000001e */
[----:B0-----:R-:W-:Y:S01]  /*5c80*/  LEA R58, P6, R57, R0, 0x1 ;  /* 0x00000000393a7211 */ /* 0x001fe200078c08ff */
[----:B-1----:R-:W-:-:S03]  /*5c90*/  IMAD R63, R36, 0x8, R57 ;  /* 0x00000008243f7824 */ /* 0x002fc600078e0239 */
[----:B------:R-:W-:Y:S02]  /*5ca0*/  LEA.HI.X.SX32 R59, R57, R38, 0x1, P6 ;  /* 0x00000026393b7211 */ /* 0x000fe400030f0eff */
[----:B------:R-:W-:Y:S01]  /*5cb0*/  ISETP.LT.AND P2, PT, R86, UR11, !P0 ;  /* 0x0000000b56007c0c */ /* 0x000fe2000c741270 */
[----:B------:R-:W-:Y:S01]  /*5cc0*/  IMAD R57, R36, 0x8, R63 ;  /* 0x0000000824397824 */ /* 0x000fe200078e023f */
[C---:B------:R-:W-:Y:S01]  /*5cd0*/  LEA R62, P6, R63.reuse, R0, 0x1 ;  /* 0x000000003f3e7211 */ /* 0x040fe200078c08ff */
[----:B------:R0:W-:Y:S03]  /*5ce0*/  @P4 STG.E.U16 desc[UR8][R64.64], R32 ;  /* 0x0000002040004986 */ /* 0x0001e6000c101508 */
[----:B------:R-:W-:Y:S01]  /*5cf0*/  LEA.HI.X.SX32 R63, R63, R38, 0x1, P6 ;  /* 0x000000263f3f7211 */ /* 0x000fe200030f0eff */
[----:B------:R1:W-:Y:S01]  /*5d00*/  @P3 STG.E.U16 desc[UR8][R60.64], R30 ;  /* 0x0000001e3c003986 */ /* 0x0003e2000c101508 */
[----:B------:R-:W-:-:S02]  /*5d10*/  PRMT R12, R12, 0x7632, R12 ;  /* 0x000076320c0c7816 */ /* 0x000fc4000000000c */
[----:B------:R-:W-:Y:S02]  /*5d20*/  PRMT R14, R14, 0x7632, R14 ;  /* 0x000076320e0e7816 */ /* 0x000fe4000000000e */
[----:B0-----:R-:W-:Y:S01]  /*5d30*/  LEA R64, P6, R57, R0, 0x1 ;  /* 0x0000000039407211 */ /* 0x001fe200078c08ff */
[----:B-1----:R-:W-:-:S03]  /*5d40*/  IMAD R61, R36, 0x8, R57 ;  /* 0x00000008243d7824 */ /* 0x002fc600078e0239 */
[----:B------:R-:W-:Y:S02]  /*5d50*/  LEA.HI.X.SX32 R65, R57, R38, 0x1, P6 ;  /* 0x0000002639417211 */ /* 0x000fe400030f0eff */
[----:B------:R-:W-:Y:S01]  /*5d60*/  ISETP.LT.AND P5, PT, R85, UR11, !P0 ;  /* 0x0000000b55007c0c */ /* 0x000fe2000c7a1270 */
[----:B------:R-:W-:Y:S01]  /*5d70*/  IMAD R57, R36, 0x8, R61 ;  /* 0x0000000824397824 */ /* 0x000fe200078e023d */
[C---:B------:R-:W-:Y:S01]  /*5d80*/  LEA R60, P6, R61.reuse, R0, 0x1 ;  /* 0x000000003d3c7211 */ /* 0x040fe200078c08ff */
        /* <DEDUP_REMOVED lines=11> */
[----:B------:R-:W-:Y:S02]  /*5e40*/  ISETP.LT.AND P3, PT, R83, UR11, !P0 ;  /* 0x0000000b53007c0c */ /* 0x000fe4000c761270 */
        /* <DEDUP_REMOVED lines=9> */
[----:B------:R-:W-:Y:S01]  /*5ee0*/  LEA.HI.X.SX32 R65, R57, R38, 0x1, P6 ;  /* 0x0000002639417211 */ /* 0x000fe200030f0eff */
[----:B------:R-:W-:Y:S01]  /*5ef0*/  IMAD R57, R36, 0x8, R61 ;  /* 0x0000000824397824 */ /* 0x000fe200078e023d */
[C---:B------:R-:W-:Y:S01]  /*5f00*/  LEA R60, P6, R61.reuse, R0, 0x1 ;  /* 0x000000003d3c7211 */ /* 0x040fe200078c08ff */
[----:B------:R0:W-:Y:S01]  /*5f10*/  @P3 STG.E.U16 desc[UR8][R58.64], R20 ;  /* 0x000000143a003986 */ /* 0x0001e2000c101508 */
[----:B------:R-:W-:Y:S02]  /*5f20*/  ISETP.LT.AND P5, PT, R80, UR11, !P0 ;  /* 0x0000000b50007c0c */ /* 0x000fe4000c7a1270 */
[----:B------:R-:W-:Y:S01]  /*5f30*/  LEA.HI.X.SX32 R61, R61, R38, 0x1, P6 ;  /* 0x000000263d3d7211 */ /* 0x000fe200030f0eff */
[----:B------:R1:W-:Y:S01]  /*5f40*/  @P1 STG.E.U16 desc[UR8][R62.64], R22 ;  /* 0x000000163e001986 */ /* 0x0003e2000c101508 */
[----:B------:R-:W-:Y:S02]  /*5f50*/  ISETP.LT.AND P4, PT, R79, UR11, !P0 ;  /* 0x0000000b4f007c0c */ /* 0x000fe4000c781270 */
[----:B------:R-:W-:-:S02]  /*5f60*/  PRMT R32, R24, 0x7632, R32 ;  /* 0x0000763218207816 */ /* 0x000fc40000000020 */
[----:B0-----:R-:W-:Y:S01]  /*5f70*/  LEA R58, P6, R57, R0, 0x1 ;  /* 0x00000000393a7211 */ /* 0x001fe200078c08ff */
[----:B-1----:R-:W-:-:S03]  /*5f80*/  IMAD R63, R36, 0x8, R57 ;  /* 0x00000008243f7824 */ /* 0x002fc600078e0239 */
[----:B------:R-:W-:Y:S02]  /*5f90*/  LEA.HI.X.SX32 R59, R57, R38, 0x1, P6 ;  /* 0x00000026393b7211 */ /* 0x000fe400030f0eff */
[----:B------:R-:W-:Y:S01]  /*5fa0*/  ISETP.LT.AND P3, PT, R78, UR11, !P0 ;  /* 0x0000000b4e007c0c */ /* 0x000fe2000c761270 */
[C---:B------:R-:W-:Y:S01]  /*5fb0*/  IMAD R57, R36.reuse, 0x8, R63 ;  /* 0x0000000824397824 */ /* 0x040fe200078e023f */
[----:B------:R-:W-:Y:S01]  /*5fc0*/  LEA R62, P6, R63, R0, 0x1 ;  /* 0x000000003f3e7211 */ /* 0x000fe200078c08ff */
[----:B------:R0:W-:Y:S01]  /*5fd0*/  @P2 STG.E.U16 desc[UR8][R64.64], R32 ;  /* 0x0000002040002986 */ /* 0x0001e2000c101508 */
[----:B------:R-:W-:Y:S01]  /*5fe0*/  ISETP.LT.AND P1, PT, R75, UR11, !P0 ;  /* 0x0000000b4b007c0c */ /* 0x000fe2000c721270 */
[----:B------:R-:W-:Y:S01]  /*5ff0*/  IMAD R75, R36, 0x8, R57 ;  /* 0x00000008244b7824 */ /* 0x000fe200078e0239 */
[----:B------:R-:W-:Y:S02]  /*6000*/  PRMT R30, R26, 0x7632, R30 ;  /* 0x000076321a1e7816 */ /* 0x000fe4000000001e */
[----:B------:R-:W-:-:S02]  /*6010*/  LEA.HI.X.SX32 R63, R63, R38, 0x1, P6 ;  /* 0x000000263f3f7211 */ /* 0x000fc400030f0eff */
[----:B------:R-:W-:Y:S01]  /*6020*/  PRMT R28, R28, 0x7632, R28 ;  /* 0x000076321c1c7816 */ /* 0x000fe2000000001c */
[----:B------:R1:W-:Y:S01]  /*6030*/  @P5 STG.E.U16 desc[UR8][R60.64], R30 ;  /* 0x0000001e3c005986 */ /* 0x0003e2000c101508 */
[----:B------:R-:W-:Y:S02]  /*6040*/  PRMT R2, R30, 0x7632, R2 ;  /* 0x000076321e027816 */ /* 0x000fe40000000002 */
[----:B0-----:R-:W-:Y:S02]  /*6050*/  LEA R64, P6, R57, R0, 0x1 ;  /* 0x0000000039407211 */ /* 0x001fe400078c08ff */
[----:B------:R-:W-:Y:S02]  /*6060*/  ISETP.LT.AND P2, PT, R77, UR11, !P0 ;  /* 0x0000000b4d007c0c */ /* 0x000fe4000c741270 */
[----:B------:R-:W-:Y:S01]  /*6070*/  LEA.HI.X.SX32 R65, R57, R38, 0x1, P6 ;  /* 0x0000002639417211 */ /* 0x000fe200030f0eff */
[----:B------:R-:W-:Y:S01]  /*6080*/  IMAD R57, R36, 0x8, R75 ;  /* 0x0000000824397824 */ /* 0x000fe200078e024b */
[----:B------:R0:W-:Y:S01]  /*6090*/  @P4 STG.E.U16 desc[UR8][R58.64], R28 ;  /* 0x0000001c3a004986 */ /* 0x0001e2000c101508 */
[----:B-1----:R-:W-:-:S03]  /*60a0*/  LEA R60, P6, R75, R0, 0x1 ;  /* 0x000000004b3c7211 */ /* 0x002fc600078c08ff */
[----:B------:R1:W-:Y:S01]  /*60b0*/  @P3 STG.E.U16 desc[UR8][R62.64], R2 ;  /* 0x000000023e003986 */ /* 0x0003e2000c101508 */
[----:B------:R-:W-:Y:S01]  /*60c0*/  ISETP.LT.AND P3, PT, R73, UR11, !P0 ;  /* 0x0000000b49007c0c */ /* 0x000fe2000c761270 */
[----:B------:R-:W-:Y:S01]  /*60d0*/  IMAD R73, R36, 0x8, R57 ;  /* 0x0000000824497824 */ /* 0x000fe200078e0239 */
[----:B------:R-:W-:Y:S02]  /*60e0*/  LEA.HI.X.SX32 R61, R75, R38, 0x1, P6 ;  /* 0x000000264b3d7211 */ /* 0x000fe400030f0eff */
[----:B------:R-:W-:Y:S02]  /*60f0*/  PRMT R32, R32, 0x7632, R32 ;  /* 0x0000763220207816 */ /* 0x000fe40000000020 */
[C---:B0-----:R-:W-:Y:S02]  /*6100*/  LEA R58, P6, R57.reuse, R0, 0x1 ;  /* 0x00000000393a7211 */ /* 0x041fe400078c08ff */
[----:B------:R-:W-:Y:S02]  /*6110*/  ISETP.LT.AND P5, PT, R76, UR11, !P0 ;  /* 0x0000000b4c007c0c */ /* 0x000fe4000c7a1270 */
[----:B------:R-:W-:Y:S01]  /*6120*/  LEA.HI.X.SX32 R59, R57, R38, 0x1, P6 ;  /* 0x00000026393b7211 */ /* 0x000fe200030f0eff */
[----:B------:R-:W-:Y:S01]  /*6130*/  IMAD R57, R36, 0x8, R73 ;  /* 0x0000000824397824 */ /* 0x000fe200078e0249 */
[----:B------:R-:W-:-:S02]  /*6140*/  ISETP.LT.AND P4, PT, R74, UR11, !P0 ;  /* 0x0000000b4a007c0c */ /* 0x000fc4000c781270 */
[C---:B-1----:R-:W-:Y:S01]  /*6150*/  LEA R62, P6, R73.reuse, R0, 0x1 ;  /* 0x00000000493e7211 */ /* 0x042fe200078c08ff */
[----:B------:R0:W-:Y:S03]  /*6160*/  @P1 STG.E.U16 desc[UR8][R64.64], R32 ;  /* 0x0000002040001986 */ /* 0x0001e6000c101508 */
[----:B------:R-:W-:Y:S01]  /*6170*/  LEA.HI.X.SX32 R63, R73, R38, 0x1, P6 ;  /* 0x00000026493f7211 */ /* 0x000fe200030f0eff */
[----:B------:R1:W-:Y:S01]  /*6180*/  @P2 STG.E.U16 desc[UR8][R60.64], R7 ;  /* 0x000000073c002986 */ /* 0x0003e2000c101508 */
[----:B------:R-:W-:Y:S01]  /*6190*/  ISETP.LT.AND P2, PT, R71, UR11, !P0 ;  /* 0x0000000b47007c0c */ /* 0x000fe2000c741270 */
[----:B------:R-:W-:Y:S01]  /*61a0*/  IMAD R71, R36, 0x8, R57 ;  /* 0x0000000824477824 */ /* 0x000fe200078e0239 */
[----:B0-----:R-:W-:Y:S01]  /*61b0*/  LEA R64, P6, R57, R0, 0x1 ;  /* 0x0000000039407211 */ /* 0x001fe200078c08ff */
[----:B------:R0:W-:Y:S01]  /*61c0*/  @P5 STG.E.U16 desc[UR8][R58.64], R3 ;  /* 0x000000033a005986 */ /* 0x0001e2000c101508 */
[----:B------:R-:W-:-:S02]  /*61d0*/  ISETP.LT.AND P1, PT, R72, UR11, !P0 ;  /* 0x0000000b48007c0c */ /* 0x000fc4000c721270 */
[----:B------:R-:W-:Y:S01]  /*61e0*/  LEA.HI.X.SX32 R65, R57, R38, 0x1, P6 ;  /* 0x0000002639417211 */ /* 0x000fe200030f0eff */
[C---:B------:R-:W-:Y:S01]  /*61f0*/  IMAD R57, R36.reuse, 0x8, R71 ;  /* 0x0000000824397824 */ /* 0x040fe200078e0247 */
[----:B-1----:R-:W-:Y:S01]  /*6200*/  LEA R60, P6, R71, R0, 0x1 ;  /* 0x00000000473c7211 */ /* 0x002fe200078c08ff */
[----:B------:R1:W-:Y:S01]  /*6210*/  @P4 STG.E.U16 desc[UR8][R62.64], R11 ;  /* 0x0000000b3e004986 */ /* 0x0003e2000c101508 */
[----:B------:R-:W-:Y:S01]  /*6220*/  ISETP.LT.AND P4, PT, R69, UR11, !P0 ;  /* 0x0000000b45007c0c */ /* 0x000fe2000c781270 */
[----:B------:R-:W-:Y:S01]  /*6230*/  IMAD R69, R36, 0x8, R57 ;  /* 0x0000000824457824 */ /* 0x000fe200078e0239 */
[----:B------:R-:W-:Y:S02]  /*6240*/  LEA.HI.X.SX32 R61, R71, R38, 0x1, P6 ;  /* 0x00000026473d7211 */ /* 0x000fe400030f0eff */
[----:B------:R-:W-:Y:S02]  /*6250*/  ISETP.LT.AND P5, PT, R70, UR11, !P0 ;  /* 0x0000000b46007c0c */ /* 0x000fe4000c7a1270 */
[----:B0-----:R-:W-:-:S04]  /*6260*/  LEA R58, P6, R57, R0, 0x1 ;  /* 0x00000000393a7211 */ /* 0x001fc800078c08ff */
[----:B------:R-:W-:Y:S01]  /*6270*/  LEA.HI.X.SX32 R59, R57, R38, 0x1, P6 ;  /* 0x00000026393b7211 */ /* 0x000fe200030f0eff */
[C---:B------:R-:W-:Y:S01]  /*6280*/  IMAD R57, R36.reuse, 0x8, R69 ;  /* 0x0000000824397824 */ /* 0x040fe200078e0245 */
[C---:B-1----:R-:W-:Y:S01]  /*6290*/  LEA R62, P6, R69.reuse, R0, 0x1 ;  /* 0x00000000453e7211 */ /* 0x042fe200078c08ff */
[----:B------:R0:W-:Y:S03]  /*62a0*/  @P3 STG.E.U16 desc[UR8][R64.64], R5 ;  /* 0x0000000540003986 */ /* 0x0001e6000c101508 */
[----:B------:R-:W-:Y:S01]  /*62b0*/  LEA.HI.X.SX32 R63, R69, R38, 0x1, P6 ;  /* 0x00000026453f7211 */ /* 0x000fe200030f0eff */
[----:B------:R1:W-:Y:S01]  /*62c0*/  @P1 STG.E.U16 desc[UR8][R60.64], R9 ;  /* 0x000000093c001986 */ /* 0x0003e2000c101508 */
[----:B------:R-:W-:Y:S01]  /*62d0*/  ISETP.LT.AND P1, PT, R67, UR11, !P0 ;  /* 0x0000000b43007c0c */ /* 0x000fe2000c721270 */
[----:B------:R-:W-:Y:S01]  /*62e0*/  IMAD R67, R36, 0x8, R57 ;  /* 0x0000000824437824 */ /* 0x000fe200078e0239 */
[----:B------:R-:W-:Y:S01]  /*62f0*/  ISETP.LT.AND P3, PT, R68, UR11, !P0 ;  /* 0x0000000b44007c0c */ /* 0x000fe2000c761270 */
[----:B------:R2:W-:Y:S01]  /*6300*/  @P2 STG.E.U16 desc[UR8][R58.64], R13 ;  /* 0x0000000d3a002986 */ /* 0x0005e2000c101508 */
[----:B0-----:R-:W-:-:S03]  /*6310*/  LEA R64, P6, R57, R0, 0x1 ;  /* 0x0000000039407211 */ /* 0x001fc600078c08ff */
[----:B------:R0:W-:Y:S01]  /*6320*/  @P5 STG.E.U16 desc[UR8][R62.64], R15 ;  /* 0x0000000f3e005986 */ /* 0x0001e2000c101508 */
[----:B------:R-:W-:Y:S01]  /*6330*/  ISETP.LT.AND P5, PT, R55, UR11, !P0 ;  /* 0x0000000b37007c0c */ /* 0x000fe2000c7a1270 */
[C---:B------:R-:W-:Y:S01]  /*6340*/  IMAD R55, R36.reuse, 0x8, R67 ;  /* 0x0000000824377824 */ /* 0x040fe200078e0243 */
[----:B------:R-:W-:Y:S02]  /*6350*/  LEA.HI.X.SX32 R65, R57, R38, 0x1, P6 ;  /* 0x0000002639417211 */ /* 0x000fe400030f0eff */
[C---:B-1----:R-:W-:Y:S01]  /*6360*/  LEA R60, P6, R67.reuse, R0, 0x1 ;  /* 0x00000000433c7211 */ /* 0x042fe200078c08ff */
[----:B------:R-:W-:Y:S01]  /*6370*/  IMAD R57, R36, 0x8, R55 ;  /* 0x0000000824397824 */ /* 0x000fe200078e0237 */
[----:B------:R-:W-:Y:S02]  /*6380*/  ISETP.LT.AND P2, PT, R66, UR11, !P0 ;  /* 0x0000000b42007c0c */ /* 0x000fe4000c741270 */
[----:B------:R-:W-:Y:S02]  /*6390*/  LEA.HI.X.SX32 R61, R67, R38, 0x1, P6 ;  /* 0x00000026433d7211 */ /* 0x000fe400030f0eff */
[----:B--2---:R-:W-:Y:S01]  /*63a0*/  LEA R58, P6, R55, R0, 0x1 ;  /* 0x00000000373a7211 */ /* 0x004fe200078c08ff */
[----:B------:R-:W-:Y:S01]  /*63b0*/  @P4 STG.E.U16 desc[UR8][R64.64], R17 ;  /* 0x0000001140004986 */ /* 0x000fe2000c101508 */
[----:B------:R-:W-:-:S02]  /*63c0*/  ISETP.LT.AND P4, PT, R54, UR11, !P0 ;  /* 0x0000000b36007c0c */ /* 0x000fc4000c781270 */
[----:B------:R-:W-:Y:S01]  /*63d0*/  LEA.HI.X.SX32 R59, R55, R38, 0x1, P6 ;  /* 0x00000026373b7211 */ /* 0x000fe200030f0eff */
[----:B------:R-:W-:Y:S01]  /*63e0*/  @P3 STG.E.U16 desc[UR8][R60.64], R19 ;  /* 0x000000133c003986 */ /* 0x000fe2000c101508 */
[----:B------:R-:W-:Y:S02]  /*63f0*/  LEA R54, P6, R57, R0, 0x1 ;  /* 0x0000000039367211 */ /* 0x000fe400078c08ff */
[----:B------:R-:W-:Y:S01]  /*6400*/  ISETP.LT.AND P3, PT, R53, UR11, !P0 ;  /* 0x0000000b35007c0c */ /* 0x000fe2000c761270 */
[C---:B------:R-:W-:Y:S01]  /*6410*/  IMAD R53, R36.reuse, 0x8, R57 ;  /* 0x0000000824357824 */ /* 0x040fe200078e0239 */
[----:B------:R-:W-:Y:S01]  /*6420*/  LEA.HI.X.SX32 R55, R57, R38, 0x1, P6 ;  /* 0x0000002639377211 */ /* 0x000fe200030f0eff */
[----:B------:R1:W-:Y:S02]  /*6430*/  @P1 STG.E.U16 desc[UR8][R58.64], R21 ;  /* 0x000000153a001986 */ /* 0x0003e4000c101508 */
[----:B------:R-:W-:Y:S01]  /*6440*/  IMAD R57, R36, 0x8, R53 ;  /* 0x0000000824397824 */ /* 0x000fe200078e0235 */
[----:B0-----:R-:W-:Y:S01]  /*6450*/  LEA R62, P6, R53, R0, 0x1 ;  /* 0x00000000353e7211 */ /* 0x001fe200078c08ff */
[----:B------:R0:W-:Y:S01]  /*6460*/  @P2 STG.E.U16 desc[UR8][R54.64], R23 ;  /* 0x0000001736002986 */ /* 0x0001e2000c101508 */
[----:B------:R-:W-:-:S02]  /*6470*/  ISETP.LT.AND P1, PT, R52, UR11, !P0 ;  /* 0x0000000b34007c0c */ /* 0x000fc4000c721270 */
[----:B------:R-:W-:Y:S02]  /*6480*/  LEA.HI.X.SX32 R63, R53, R38, 0x1, P6 ;  /* 0x00000026353f7211 */ /* 0x000fe400030f0eff */
[----:B------:R-:W-:Y:S01]  /*6490*/  ISETP.LT.AND P2, PT, R51, UR11, !P0 ;  /* 0x0000000b33007c0c */ /* 0x000fe2000c741270 */
[----:B------:R-:W-:Y:S01]  /*64a0*/  IMAD R51, R36, 0x8, R57 ;  /* 0x0000000824337824 */ /* 0x000fe200078e0239 */
[----:B------:R-:W-:-:S04]  /*64b0*/  LEA R52, P6, R57, R0, 0x1 ;  /* 0x0000000039347211 */ /* 0x000fc800078c08ff */
[----:B------:R-:W-:Y:S01]  /*64c0*/  LEA.HI.X.SX32 R53, R57, R38, 0x1, P6 ;  /* 0x0000002639357211 */ /* 0x000fe200030f0eff */
[----:B------:R-:W-:Y:S01]  /*64d0*/  IMAD R57, R36, 0x8, R51 ;  /* 0x0000000824397824 */ /* 0x000fe200078e0233 */
[C---:B-1----:R-:W-:Y:S01]  /*64e0*/  LEA R58, P6, R51.reuse, R0, 0x1 ;  /* 0x00000000333a7211 */ /* 0x042fe200078c08ff */
[----:B------:R-:W-:Y:S01]  /*64f0*/  @P5 STG.E.U16 desc[UR8][R62.64], R25 ;  /* 0x000000193e005986 */ /* 0x000fe2000c101508 */
[----:B------:R-:W-:Y:S02]  /*6500*/  ISETP.LT.AND P5, PT, R50, UR11, !P0 ;  /* 0x0000000b32007c0c */ /* 0x000fe4000c7a1270 */
[----:B------:R-:W-:Y:S01]  /*6510*/  LEA.HI.X.SX32 R59, R51, R38, 0x1, P6 ;  /* 0x00000026333b7211 */ /* 0x000fe200030f0eff */
[----:B------:R1:W-:Y:S01]  /*6520*/  @P4 STG.E.U16 desc[UR8][R52.64], R27 ;  /* 0x0000001b34004986 */ /* 0x0003e2000c101508 */
[----:B------:R-:W-:Y:S02]  /*6530*/  LEA R50, P6, R57, R0, 0x1 ;  /* 0x0000000039327211 */ /* 0x000fe400078c08ff */
[----:B------:R-:W-:Y:S01]  /*6540*/  ISETP.LT.AND P4, PT, R49, UR11, !P0 ;  /* 0x0000000b31007c0c */ /* 0x000fe2000c781270 */
[C---:B------:R-:W-:Y:S01]  /*6550*/  IMAD R49, R36.reuse, 0x8, R57 ;  /* 0x0000000824317824 */ /* 0x040fe200078e0239 */
[----:B------:R-:W-:Y:S01]  /*6560*/  LEA.HI.X.SX32 R51, R57, R38, 0x1, P6 ;  /* 0x0000002639337211 */ /* 0x000fe200030f0eff */
[----:B------:R-:W-:Y:S02]  /*6570*/  @P3 STG.E.U16 desc[UR8][R58.64], R29 ;  /* 0x0000001d3a003986 */ /* 0x000fe4000c101508 */
[----:B------:R-:W-:Y:S01]  /*6580*/  IMAD R57, R36, 0x8, R49 ;  /* 0x0000000824397824 */ /* 0x000fe200078e0231 */
[C---:B0-----:R-:W-:Y:S01]  /*6590*/  LEA R54, P6, R49.reuse, R0, 0x1 ;  /* 0x0000000031367211 */ /* 0x041fe200078c08ff */
[----:B------:R-:W-:Y:S01]  /*65a0*/  @P1 STG.E.U16 desc[UR8][R50.64], R31 ;  /* 0x0000001f32001986 */ /* 0x000fe2000c101508 */
[----:B------:R-:W-:Y:S01]  /*65b0*/  ISETP.LT.AND P1, PT, R48, UR11, !P0 ;  /* 0x0000000b30007c0c */ /* 0x000fe2000c721270 */
[----:B-1----:R-:W-:Y:S01]  /*65c0*/  IMAD R53, R36, 0x8, R57 ;  /* 0x0000000824357824 */ /* 0x002fe200078e0239 */
[----:B------:R-:W-:-:S02]  /*65d0*/  LEA.HI.X.SX32 R55, R49, R38, 0x1, P6 ;  /* 0x0000002631377211 */ /* 0x000fc400030f0eff */
[----:B------:R-:W-:Y:S02]  /*65e0*/  LEA R48, P6, R57, R0, 0x1 ;  /* 0x0000000039307211 */ /* 0x000fe400078c08ff */
[----:B------:R-:W-:Y:S02]  /*65f0*/  PRMT R24, R7, 0x7632, R24 ;  /* 0x0000763207187816 */ /* 0x000fe40000000018 */
[----:B------:R-:W-:Y:S01]  /*6600*/  LEA.HI.X.SX32 R49, R57, R38, 0x1, P6 ;  /* 0x0000002639317211 */ /* 0x000fe200030f0eff */
[----:B------:R-:W-:Y:S01]  /*6610*/  IMAD R7, R36, 0x8, R53 ;  /* 0x0000000824077824 */ /* 0x000fe200078e0235 */
[----:B------:R-:W-:Y:S01]  /*6620*/  LEA R2, P6, R53, R0, 0x1 ;  /* 0x0000000035027211 */ /* 0x000fe200078c08ff */
[----:B------:R-:W-:Y:S01]  /*6630*/  @P2 STG.E.U16 desc[UR8][R54.64], R33 ;  /* 0x0000002136002986 */ /* 0x000fe2000c101508 */
[----:B------:R-:W-:Y:S02]  /*6640*/  PRMT R5, R3, 0x7632, R5 ;  /* 0x0000763203057816 */ /* 0x000fe40000000005 */
[----:B------:R-:W-:-:S02]  /*6650*/  LEA.HI.X.SX32 R3, R53, R38, 0x1, P6 ;  /* 0x0000002635037211 */ /* 0x000fc400030f0eff */
[----:B------:R-:W-:Y:S01]  /*6660*/  ISETP.LT.AND P2, PT, R45, UR11, !P0 ;  /* 0x0000000b2d007c0c */ /* 0x000fe2000c741270 */
[----:B------:R-:W-:Y:S01]  /*6670*/  IMAD R45, R36, 0x8, R7 ;  /* 0x00000008242d7824 */ /* 0x000fe200078e0207 */
[----:B------:R-:W-:Y:S02]  /*6680*/  ISETP.LT.AND P3, PT, R46, UR11, !P0 ;  /* 0x0000000b2e007c0c */ /* 0x000fe4000c761270 */
[C---:B------:R-:W-:Y:S01]  /*6690*/  LEA R6, P6, R7.reuse, R0, 0x1 ;  /* 0x0000000007067211 */ /* 0x040fe200078c08ff */
[----:B------:R-:W-:Y:S03]  /*66a0*/  @P5 STG.E.U16 desc[UR8][R48.64], R24 ;  /* 0x0000001830005986 */ /* 0x000fe6000c101508 */
[----:B------:R-:W-:Y:S01]  /*66b0*/  LEA.HI.X.SX32 R7, R7, R38, 0x1, P6 ;  /* 0x0000002607077211 */ /* 0x000fe200030f0eff */
[----:B------:R0:W-:Y:S01]  /*66c0*/  @P4 STG.E.U16 desc[UR8][R2.64], R5 ;  /* 0x0000000502004986 */ /* 0x0001e2000c101508 */
[----:B------:R-:W-:-:S02]  /*66d0*/  LEA R4, P6, R45, R0, 0x1 ;  /* 0x000000002d047211 */ /* 0x000fc400078c08ff */
[----:B------:R-:W-:Y:S02]  /*66e0*/  PRMT R9, R5, 0x7632, R9 ;  /* 0x0000763205097816 */ /* 0x000fe40000000009 */
[----:B0-----:R-:W-:Y:S01]  /*66f0*/  PRMT R3, R11, 0x7632, R3 ;  /* 0x000076320b037816 */ /* 0x001fe20000000003 */
[----:B------:R-:W-:Y:S01]  /*6700*/  IMAD R11, R36, 0x8, R45 ;  /* 0x00000008240b7824 */ /* 0x000fe200078e022d */
[----:B------:R-:W-:-:S03]  /*6710*/  LEA.HI.X.SX32 R5, R45, R38, 0x1, P6 ;  /* 0x000000262d057211 */ /* 0x000fc600030f0eff */
[----:B------:R-:W-:Y:S01]  /*6720*/  IMAD R45, R36, 0x8, R11 ;  /* 0x00000008242d7824 */ /* 0x000fe200078e020b */
[----:B------:R-:W-:Y:S01]  /*6730*/  LEA R2, P6, R11, R0, 0x1 ;  /* 0x000000000b027211 */ /* 0x000fe200078c08ff */
[----:B------:R0:W-:Y:S01]  /*6740*/  @P3 STG.E.U16 desc[UR8][R6.64], R3 ;  /* 0x0000000306003986 */ /* 0x0001e2000c101508 */
[----:B------:R-:W-:-:S03]  /*6750*/  ISETP.LT.AND P5, PT, R47, UR11, !P0 ;  /* 0x0000000b2f007c0c */ /* 0x000fc6000c7a1270 */
[----:B------:R1:W-:Y:S01]  /*6760*/  @P1 STG.E.U16 desc[UR8][R4.64], R9 ;  /* 0x0000000904001986 */ /* 0x0003e2000c101508 */
[----:B------:R-:W-:Y:S02]  /*6770*/  ISETP.LT.AND P4, PT, R42, UR11, !P0 ;  /* 0x0000000b2a007c0c */ /* 0x000fe4000c781270 */
[----:B0-----:R-:W-:Y:S01]  /*6780*/  LEA.HI.X.SX32 R3, R11, R38, 0x1, P6 ;  /* 0x000000260b037211 */ /* 0x001fe200030f0eff */
[C---:B------:R-:W-:Y:S01]  /*6790*/  IMAD R11, R36.reuse, 0x8, R45 ;  /* 0x00000008240b7824 */ /* 0x040fe200078e022d */
[----:B------:R-:W-:Y:S02]  /*67a0*/  LEA R8, P6, R45, R0, 0x1 ;  /* 0x000000002d087211 */ /* 0x000fe400078c08ff */
[----:B------:R-:W-:Y:S01]  /*67b0*/  PRMT R7, R9, 0x7632, R7 ;  /* 0x0000763209077816 */ /* 0x000fe20000000007 */
[----:B-1----:R-:W-:Y:S01]  /*67c0*/  IMAD R5, R36, 0x8, R11 ;  /* 0x0000000824057824 */ /* 0x002fe200078e020b */
[----:B------:R-:W-:Y:S02]  /*67d0*/  LEA.HI.X.SX32 R9, R45, R38, 0x1, P6 ;  /* 0x000000262d097211 */ /* 0x000fe400030f0eff */
[----:B------:R-:W-:Y:S01]  /*67e0*/  LEA R6, P6, R11, R0, 0x1 ;  /* 0x000000000b067211 */ /* 0x000fe200078c08ff */
[----:B------:R0:W-:Y:S01]  /*67f0*/  @P2 STG.E.U16 desc[UR8][R2.64], R7 ;  /* 0x0000000702002986 */ /* 0x0001e2000c101508 */
[----:B------:R-:W-:-:S05]  /*6800*/  PRMT R13, R13, 0x7632, R13 ;  /* 0x000076320d0d7816 */ /* 0x000fca000000000d */
[----:B------:R1:W-:Y:S01]  /*6810*/  @P5 STG.E.U16 desc[UR8][R8.64], R13 ;  /* 0x0000000d08005986 */ /* 0x0003e2000c101508 */
[----:B0-----:R-:W-:Y:S01]  /*6820*/  LEA.HI.X.SX32 R7, R11, R38, 0x1, P6 ;  /* 0x000000260b077211 */ /* 0x001fe200030f0eff */
[C---:B------:R-:W-:Y:S01]  /*6830*/  IMAD R11, R36.reuse, 0x8, R5 ;  /* 0x00000008240b7824 */ /* 0x040fe200078e0205 */
[----:B------:R-:W-:Y:S02]  /*6840*/  LEA R4, P6, R5, R0, 0x1 ;  /* 0x0000000005047211 */ /* 0x000fe400078c08ff */
[----:B------:R-:W-:Y:S02]  /*6850*/  PRMT R3, R15, 0x7632, R3 ;  /* 0x000076320f037816 */ /* 0x000fe40000000003 */
[----:B------:R-:W-:Y:S01]  /*6860*/  LEA.HI.X.SX32 R5, R5, R38, 0x1, P6 ;  /* 0x0000002605057211 */ /* 0x000fe200030f0eff */
[----:B-1----:R-:W-:Y:S01]  /*6870*/  IMAD R9, R36, 0x8, R11 ;  /* 0x0000000824097824 */ /* 0x002fe200078e020b */
[----:B------:R-:W-:Y:S01]  /*6880*/  LEA R2, P6, R11, R0, 0x1 ;  /* 0x000000000b027211 */ /* 0x000fe200078c08ff */
[----:B------:R0:W-:Y:S01]  /*6890*/  @P4 STG.E.U16 desc[UR8][R6.64], R3 ;  /* 0x0000000306004986 */ /* 0x0001e2000c101508 */
[----:B------:R-:W-:-:S02]  /*68a0*/  ISETP.LT.AND P3, PT, R44, UR11, !P0 ;  /* 0x0000000b2c007c0c */ /* 0x000fc4000c761270 */
[----:B------:R-:W-:Y:S02]  /*68b0*/  ISETP.LT.AND P1, PT, R43, UR11, !P0 ;  /* 0x0000000b2b007c0c */ /* 0x000fe4000c721270 */
[----:B------:R-:W-:Y:S02]  /*68c0*/  ISETP.LT.AND P2, PT, R41, UR11, !P0 ;  /* 0x0000000b29007c0c */ /* 0x000fe4000c741270 */
[----:B0-----:R-:W-:Y:S01]  /*68d0*/  LEA.HI.X.SX32 R3, R11, R38, 0x1, P6 ;  /* 0x000000260b037211 */ /* 0x001fe200030f0eff */
[----:B------:R-:W-:-:S04]  /*68e0*/  IMAD R11, R36, 0x8, R9 ;  /* 0x00000008240b7824 */ /* 0x000fc800078e0209 */
[----:B------:R-:W-:Y:S01]  /*68f0*/  IMAD R7, R36, 0x8, R11 ;  /* 0x0000000824077824 */ /* 0x000fe200078e020b */
[----:B------:R-:W-:-:S03]  /*6900*/  PRMT R17, R17, 0x7632, R17 ;  /* 0x0000763211117816 */ /* 0x000fc60000000011 */
[C---:B------:R-:W-:Y:S01]  /*6910*/  IMAD R13, R36.reuse, 0x8, R7 ;  /* 0x00000008240d7824 */ /* 0x040fe200078e0207 */
[----:B------:R-:W-:Y:S02]  /*6920*/  LEA R8, P6, R9, R0, 0x1 ;  /* 0x0000000009087211 */ /* 0x000fe400078c08ff */
[----:B------:R-:W-:Y:S01]  /*6930*/  PRMT R19, R19, 0x7632, R19 ;  /* 0x0000763213137816 */ /* 0x000fe20000000013 */
[----:B------:R-:W-:Y:S01]  /*6940*/  IMAD R15, R36, 0x8, R13 ;  /* 0x00000008240f7824 */ /* 0x000fe200078e020d */
[----:B------:R0:W-:Y:S01]  /*6950*/  @P3 STG.E.U16 desc[UR8][R4.64], R17 ;  /* 0x0000001104003986 */ /* 0x0001e2000c101508 */
[----:B------:R-:W-:Y:S02]  /*6960*/  LEA.HI.X.SX32 R9, R9, R38, 0x1, P6 ;  /* 0x0000002609097211 */ /* 0x000fe400030f0eff */
[----:B------:R-:W-:Y:S01]  /*6970*/  PRMT R21, R21, 0x7632, R21 ;  /* 0x0000763215157816 */ /* 0x000fe20000000015 */
[----:B------:R-:W-:Y:S01]  /*6980*/  @P1 STG.E.U16 desc[UR8][R2.64], R19 ;  /* 0x0000001302001986 */ /* 0x000fe2000c101508 */
[----:B------:R-:W-:-:S03]  /*6990*/  ISETP.LT.AND P5, PT, R39, UR11, !P0 ;  /* 0x0000000b27007c0c */ /* 0x000fc6000c7a1270 */
[----:B------:R1:W-:Y:S01]  /*69a0*/  @P2 STG.E.U16 desc[UR8][R8.64], R21 ;  /* 0x0000001508002986 */ /* 0x0003e2000c101508 */
[-C--:B0-----:R-:W-:Y:S01]  /*69b0*/  LEA R4, P1, R11, R0.reuse, 0x1 ;  /* 0x000000000b047211 */ /* 0x081fe200078208ff */
[----:B------:R-:W-:Y:S01]  /*69c0*/  IMAD R17, R36, 0x8, R15 ;  /* 0x0000000824117824 */ /* 0x000fe200078e020f */
[----:B------:R-:W-:Y:S02]  /*69d0*/  LEA R6, P2, R7, R0, 0x1 ;  /* 0x0000000007067211 */ /* 0x000fe400078408ff */
[----:B------:R-:W-:Y:S02]  /*69e0*/  LEA.HI.X.SX32 R5, R11, R38, 0x1, P1 ;  /* 0x000000260b057211 */ /* 0x000fe400008f0eff */
[----:B------:R-:W-:Y:S02]  /*69f0*/  ISETP.LT.AND P4, PT, R40, UR11, !P0 ;  /* 0x0000000b28007c0c */ /* 0x000fe4000c781270 */
[----:B-1----:R-:W-:Y:S02]  /*6a00*/  LEA R8, P1, R17, R0, 0x1 ;  /* 0x0000000011087211 */ /* 0x002fe400078208ff */
[----:B------:R-:W-:-:S02]  /*6a10*/  ISETP.LT.AND P3, PT, R37, UR11, !P0 ;  /* 0x0000000b25007c0c */ /* 0x000fc4000c761270 */
[----:B------:R-:W-:Y:S02]  /*6a20*/  LEA R10, P6, R13, R0, 0x1 ;  /* 0x000000000d0a7211 */ /* 0x000fe400078c08ff */
[-C--:B------:R-:W-:Y:S02]  /*6a30*/  LEA.HI.X.SX32 R7, R7, R38.reuse, 0x1, P2 ;  /* 0x0000002607077211 */ /* 0x080fe400010f0eff */
[----:B------:R-:W-:Y:S02]  /*6a40*/  ISETP.LT.AND P2, PT, R35, UR11, !P0 ;  /* 0x0000000b23007c0c */ /* 0x000fe4000c741270 */
[----:B------:R-:W-:Y:S02]  /*6a50*/  LEA.HI.X.SX32 R9, R17, R38, 0x1, P1 ;  /* 0x0000002611097211 */ /* 0x000fe400008f0eff */
[----:B------:R-:W-:Y:S02]  /*6a60*/  ISETP.LT.AND P1, PT, R34, UR11, !P0 ;  /* 0x0000000b22007c0c */ /* 0x000fe4000c721270 */
[----:B------:R-:W-:-:S02]  /*6a70*/  ISETP.LT.AND P0, PT, R56, UR11, !P0 ;  /* 0x0000000b38007c0c */ /* 0x000fc4000c701270 */
[----:B------:R-:W-:Y:S02]  /*6a80*/  LEA.HI.X.SX32 R11, R13, R38, 0x1, P6 ;  /* 0x000000260d0b7211 */ /* 0x000fe400030f0eff */
[----:B------:R-:W-:Y:S02]  /*6a90*/  LEA R2, P6, R15, R0, 0x1 ;  /* 0x000000000f027211 */ /* 0x000fe400078c08ff */
[----:B------:R-:W-:Y:S02]  /*6aa0*/  PRMT R23, R23, 0x7632, R23 ;  /* 0x0000763217177816 */ /* 0x000fe40000000017 */
[----:B------:R-:W-:Y:S01]  /*6ab0*/  PRMT R25, R25, 0x7632, R25 ;  /* 0x0000763219197816 */ /* 0x000fe20000000019 */
[----:B------:R-:W-:Y:S01]  /*6ac0*/  IMAD R13, R36, 0x8, R17 ;  /* 0x00000008240d7824 */ /* 0x000fe200078e0211 */
[----:B------:R-:W-:Y:S02]  /*6ad0*/  PRMT R27, R27, 0x7632, R27 ;  /* 0x000076321b1b7816 */ /* 0x000fe4000000001b */
[----:B------:R-:W-:-:S02]  /*6ae0*/  LEA.HI.X.SX32 R3, R15, R38, 0x1, P6 ;  /* 0x000000260f037211 */ /* 0x000fc400030f0eff */
[----:B------:R-:W-:Y:S01]  /*6af0*/  PRMT R29, R29, 0x7632, R29 ;  /* 0x000076321d1d7816 */ /* 0x000fe2000000001d */
[----:B------:R0:W-:Y:S01]  /*6b00*/  @P5 STG.E.U16 desc[UR8][R4.64], R23 ;  /* 0x0000001704005986 */ /* 0x0001e2000c101508 */
[----:B------:R-:W-:-:S03]  /*6b10*/  PRMT R31, R31, 0x7632, R31 ;  /* 0x000076321f1f7816 */ /* 0x000fc6000000001f */
[----:B------:R0:W-:Y:S01]  /*6b20*/  @P4 STG.E.U16 desc[UR8][R6.64], R25 ;  /* 0x0000001906004986 */ /* 0x0001e2000c101508 */
[----:B------:R-:W-:-:S03]  /*6b30*/  LEA R12, P6, R13, R0, 0x1 ;  /* 0x000000000d0c7211 */ /* 0x000fc600078c08ff */
[----:B------:R0:W-:Y:S04]  /*6b40*/  @P3 STG.E.U16 desc[UR8][R10.64], R27 ;  /* 0x0000001b0a003986 */ /* 0x0001e8000c101508 */
[----:B------:R0:W-:Y:S01]  /*6b50*/  @P2 STG.E.U16 desc[UR8][R2.64], R29 ;  /* 0x0000001d02002986 */ /* 0x0001e2000c101508 */
[----:B------:R-:W-:-:S03]  /*6b60*/  LEA.HI.X.SX32 R13, R13, R38, 0x1, P6 ;  /* 0x000000260d0d7211 */ /* 0x000fc600030f0eff */
[----:B------:R0:W-:Y:S01]  /*6b70*/  @P1 STG.E.U16 desc[UR8][R8.64], R31 ;  /* 0x0000001f08001986 */ /* 0x0001e2000c101508 */
[----:B------:R-:W-:Y:S05]  /*6b80*/  @!P0 EXIT ;  /* 0x000000000000894d */ /* 0x000fea0003800000 */
[----:B0-----:R-:W-:-:S05]  /*6b90*/  PRMT R6, R33, 0x7632, R6 ;  /* 0x0000763221067816 */ /* 0x001fca0000000006 */
[----:B------:R-:W-:Y:S01]  /*6ba0*/  STG.E.U16 desc[UR8][R12.64], R6 ;  /* 0x000000060c007986 */ /* 0x000fe2000c101508 */
[----:B------:R-:W-:Y:S05]  /*6bb0*/  EXIT ;  /* 0x000000000000794d */ /* 0x000fea0003800000 */
.L_x_3:
[----:B------:R-:W-:-:S00]  /*6bc0*/  BRA `(.L_x_3) ;  /* 0xfffffffc00fc7947 */ /* 0x000fc0000383ffff */
[----:B------:R-:W-:-:S00]  /*6bd0*/  NOP ;  /* 0x0000000000007918 */ /* 0x000fc00000000000 */
        /* <DEDUP_REMOVED lines=10> */
.L_x_4:


//--------------------- .nv.shared.matmul_kernel  --------------------------
	.section	.nv.shared.matmul_kernel,"aw",@nobits
	.sectionflags	@""
	.align	16
	.zero		1024


//--------------------- .nv.shared.reserved.0     --------------------------
	.section	.nv.shared.reserved.0,"aw",@nobits
	.weak		__nv_reservedSMEM_offset_0_alias
	.size		__nv_reservedSMEM_offset_0_alias, 0, 64
	.other		__nv_reservedSMEM_offset_0_alias,@"STO_CUDA_RESERVED_SHARED STV_DEFAULT"
__nv_reservedSMEM_offset_0_alias:
	.zero		0
	.zero		64


//--------------------- .nv.constant0.matmul_kernel --------------------------
	.section	.nv.constant0.matmul_kernel,"a",@progbits
	.sectionflags	@""
	.align	4
.nv.constant0.matmul_kernel:
	.zero		976


//--------------------- SYMBOLS --------------------------

	.type		.nv.reservedSmem.offset0,@object
	.size		.nv.reservedSmem.offset0,0x4
	.type		.nv.reservedSmem.cap,@object
	.size		.nv.reservedSmem.cap,0x4
